// auto-generated by cutlass_sweep.gemm — config: {"arch": "sm_100", "cluster_m": 2, "cluster_n": 2, "dtype": "fp32", "dtype_b": "fp32", "layout": "nt", "stages": 0, "tile_k": 32, "tile_m": 128, "tile_n": 64}
#include "cutlass/cutlass.h"
#include "cutlass/gemm/collective/collective_builder.hpp"
#include "cutlass/gemm/device/gemm_universal_adapter.h"
#include "cutlass/gemm/kernel/gemm_universal.hpp"
#include "cutlass/epilogue/collective/collective_builder.hpp"

using ElemA = float;
using ElemB = float;
using ElemCD = float;
using Acc  = float;
using TileShape    = cute::Shape<cute::_128, cute::_64, cute::_32>;
using ClusterShape = cute::Shape<cute::_2, cute::_2, cute::_1>;

using CollectiveEpilogue = typename cutlass::epilogue::collective::CollectiveBuilder<
    cutlass::arch::Sm100, cutlass::arch::OpClassTensorOp,
    TileShape, ClusterShape,
    cutlass::epilogue::collective::EpilogueTileAuto,
    Acc, Acc,
    ElemCD, cutlass::layout::RowMajor, 128 / cutlass::sizeof_bits<ElemCD>::value,
    ElemCD, cutlass::layout::RowMajor, 128 / cutlass::sizeof_bits<ElemCD>::value,
    cutlass::epilogue::collective::EpilogueScheduleAuto
  >::CollectiveOp;

using CollectiveMainloop = typename cutlass::gemm::collective::CollectiveBuilder<
    cutlass::arch::Sm100, cutlass::arch::OpClassTensorOp,
    ElemA, cutlass::layout::RowMajor, 128 / cutlass::sizeof_bits<ElemA>::value,
    ElemB, cutlass::layout::ColumnMajor, 128 / cutlass::sizeof_bits<ElemB>::value,
    Acc,
    TileShape, ClusterShape,
    cutlass::gemm::collective::StageCountAutoCarveout<static_cast<int>(sizeof(typename CollectiveEpilogue::SharedStorage))>,
    cutlass::gemm::collective::KernelScheduleAuto
  >::CollectiveOp;

using GemmKernel = cutlass::gemm::kernel::GemmUniversal<
    cute::Shape<int,int,int,int>,
    CollectiveMainloop,
    CollectiveEpilogue
>;
using Gemm = cutlass::gemm::device::GemmUniversalAdapter<GemmKernel>;

// Force the device kernel symbol into the cubin without needing a host main.
auto* _anchor = &cutlass::device_kernel<GemmKernel>;


// ===== COMPILED SASS (sm_100a) =====

	.target	sm_100a

	.elftype	@"ET_EXEC"


//--------------------- .note.nv.tkinfo           --------------------------
	.section	.note.nv.tkinfo,"",@"SHT_NOTE"
	.sectionflags	@"SHF_NOTE_NV_TKINFO"
	.tkinfo
        /*0018*/ 	.word	0x00000002
        /*0030*/ 	.string	""
        /*0030*/ 	.string	"ptxas"
        /*0030*/ 	.string	"Cuda compilation tools, release 13.0, V13.0.88"
        /*0030*/ 	.string	"Build cuda_13.0.r13.0/compiler.36424714_0"
        /*0030*/ 	.string	"-arch sm_100a -m 64 "



//--------------------- .note.nv.cuinfo           --------------------------
	.section	.note.nv.cuinfo,"",@"SHT_NOTE"
	.sectionflags	@"SHF_NOTE_NV_CUINFO"
        /*0018*/ 	.short	0x0002
        /*001a*/ 	.short	0x0064
        /*001c*/ 	.short	0x0082
	.zero		2


//--------------------- .nv.info                  --------------------------
	.section	.nv.info,"",@"SHT_CUDA_INFO"
	.align	4


	//----- nvinfo : EIATTR_REGCOUNT
	.align		4
        /*0000*/ 	.byte	0x04, 0x2f
        /*0002*/ 	.short	(.L_19 - .L_18)
	.align		4
.L_18:
        /*0004*/ 	.word	index@(_ZN7cutlass13device_kernelINS_4gemm6kernel13GemmUniversalIN4cute5tupleIJiiiiEEENS1_10collective13CollectiveMmaINS1_35MainloopSm100TmaUmmaWarpSpecializedILi16ELi2ELi4ENS5_IJNS4_1CILi2EEESB_NSA_ILi1EEEEEEEENS5_IJNSA_ILi128EEENSA_ILi64EEENSA_ILi32EEEEEEfNS5_IJlSC_lEEEfSJ_NS4_8TiledMMAINS4_8MMA_AtomIJNS4_23SM100_MMA_TF32_2x1SM_SSINS_10tfloat32_tESN_fLi128ELi64ELNS4_4UMMA5MajorE0ELSP_0ELNSO_7ScaleInE0ELSQ_0EEEEEENS4_6LayoutINS5_IJSC_SC_SC_EEENS5_IJNSA_ILi0EEESV_SV_EEEEENS5_IJNS4_10UnderscoreESY_SY_EEEEENS4_28SM100_TMA_2SM_LOAD_MULTICASTENS4_14ComposedLayoutINS4_7SwizzleILi3ELi4ELi3EEENS4_18smem_ptr_flag_bitsILi32EEENST_INS5_IJNSA_ILi8EEESH_EEENS5_IJSH_SC_EEEEEEEvNS4_8identityENS4_18SM100_TMA_2SM_LOADES1B_vS1C_EENS_8epilogue10collective18CollectiveEpilogueINS1F_23Sm100TmaWarpSpecializedILi3ELi2ELi16ELb1ELb0EEEJNS5_IJSG_SG_SH_EEENS5_IJNST_ISG_SC_EENST_INS5_IJNSA_ILi16EEESB_EEENS5_IJSC_SH_EEEEEEEEfSJ_fSJ_NS1F_6fusion15FusionCallbacksIS1J_NS1R_17LinearCombinationIffffLNS_15FloatRoundStyleE2EEES1K_S1Q_JEEENS4_5SM1004TMEM4LOAD26SM100_TMEM_LOAD_32dp32b16xENS4_13SM90_TMA_LOADENS12_INS13_ILi2ELi4ELi3EEES16_NST_INS5_IJS17_S1M_EEENS5_IJS1M_SC_EEEEEEENS4_39AutoVectorizingCopyWithAssumedAlignmentILi128EEENS4_14SM90_TMA_STOREES26_S28_S28_EEEvvEEEEvNT_6ParamsE)
        /*0008*/ 	.word	0x0000005d


	//----- nvinfo : EIATTR_FRAME_SIZE
	.align		4
.L_19:
        /*000c*/ 	.byte	0x04, 0x11
        /*000e*/ 	.short	(.L_21 - .L_20)
	.align		4
.L_20:
        /*0010*/ 	.word	index@($__internal_2_$__cuda_sm10x_tcgen05_guardrail_trap_unallocated_columns_being_dealloced)
        /*0014*/ 	.word	0x00000000


	//----- nvinfo : EIATTR_FRAME_SIZE
	.align		4
.L_21:
        /*0018*/ 	.byte	0x04, 0x11
        /*001a*/ 	.short	(.L_23 - .L_22)
	.align		4
.L_22:
        /*001c*/ 	.word	index@($__internal_1_$__cuda_sm10x_tcgen05_guardrail_trap_phase_invalid_during_alloc)
        /*0020*/ 	.word	0x00000000


	//----- nvinfo : EIATTR_FRAME_SIZE
	.align		4
.L_23:
        /*0024*/ 	.byte	0x04, 0x11
        /*0026*/ 	.short	(.L_25 - .L_24)
	.align		4
.L_24:
        /*0028*/ 	.word	index@($__internal_0_$__cuda_sm10x_tcgen05_guardrail_trap_col_being_dealloced_not_returned_by_alloc)
        /*002c*/ 	.word	0x00000000


	//----- nvinfo : EIATTR_FRAME_SIZE
	.align		4
.L_25:
        /*0030*/ 	.byte	0x04, 0x11
        /*0032*/ 	.short	(.L_27 - .L_26)
	.align		4
.L_26:
        /*0034*/ 	.word	index@(_ZN7cutlass13device_kernelINS_4gemm6kernel13GemmUniversalIN4cute5tupleIJiiiiEEENS1_10collective13CollectiveMmaINS1_35MainloopSm100TmaUmmaWarpSpecializedILi16ELi2ELi4ENS5_IJNS4_1CILi2EEESB_NSA_ILi1EEEEEEEENS5_IJNSA_ILi128EEENSA_ILi64EEENSA_ILi32EEEEEEfNS5_IJlSC_lEEEfSJ_NS4_8TiledMMAINS4_8MMA_AtomIJNS4_23SM100_MMA_TF32_2x1SM_SSINS_10tfloat32_tESN_fLi128ELi64ELNS4_4UMMA5MajorE0ELSP_0ELNSO_7ScaleInE0ELSQ_0EEEEEENS4_6LayoutINS5_IJSC_SC_SC_EEENS5_IJNSA_ILi0EEESV_SV_EEEEENS5_IJNS4_10UnderscoreESY_SY_EEEEENS4_28SM100_TMA_2SM_LOAD_MULTICASTENS4_14ComposedLayoutINS4_7SwizzleILi3ELi4ELi3EEENS4_18smem_ptr_flag_bitsILi32EEENST_INS5_IJNSA_ILi8EEESH_EEENS5_IJSH_SC_EEEEEEEvNS4_8identityENS4_18SM100_TMA_2SM_LOADES1B_vS1C_EENS_8epilogue10collective18CollectiveEpilogueINS1F_23Sm100TmaWarpSpecializedILi3ELi2ELi16ELb1ELb0EEEJNS5_IJSG_SG_SH_EEENS5_IJNST_ISG_SC_EENST_INS5_IJNSA_ILi16EEESB_EEENS5_IJSC_SH_EEEEEEEEfSJ_fSJ_NS1F_6fusion15FusionCallbacksIS1J_NS1R_17LinearCombinationIffffLNS_15FloatRoundStyleE2EEES1K_S1Q_JEEENS4_5SM1004TMEM4LOAD26SM100_TMEM_LOAD_32dp32b16xENS4_13SM90_TMA_LOADENS12_INS13_ILi2ELi4ELi3EEES16_NST_INS5_IJS17_S1M_EEENS5_IJS1M_SC_EEEEEEENS4_39AutoVectorizingCopyWithAssumedAlignmentILi128EEENS4_14SM90_TMA_STOREES26_S28_S28_EEEvvEEEEvNT_6ParamsE)
        /*0038*/ 	.word	0x00000000


	//----- nvinfo : EIATTR_MIN_STACK_SIZE
	.align		4
.L_27:
        /*003c*/ 	.byte	0x04, 0x12
        /*003e*/ 	.short	(.L_29 - .L_28)
	.align		4
.L_28:
        /*0040*/ 	.word	index@(_ZN7cutlass13device_kernelINS_4gemm6kernel13GemmUniversalIN4cute5tupleIJiiiiEEENS1_10collective13CollectiveMmaINS1_35MainloopSm100TmaUmmaWarpSpecializedILi16ELi2ELi4ENS5_IJNS4_1CILi2EEESB_NSA_ILi1EEEEEEEENS5_IJNSA_ILi128EEENSA_ILi64EEENSA_ILi32EEEEEEfNS5_IJlSC_lEEEfSJ_NS4_8TiledMMAINS4_8MMA_AtomIJNS4_23SM100_MMA_TF32_2x1SM_SSINS_10tfloat32_tESN_fLi128ELi64ELNS4_4UMMA5MajorE0ELSP_0ELNSO_7ScaleInE0ELSQ_0EEEEEENS4_6LayoutINS5_IJSC_SC_SC_EEENS5_IJNSA_ILi0EEESV_SV_EEEEENS5_IJNS4_10UnderscoreESY_SY_EEEEENS4_28SM100_TMA_2SM_LOAD_MULTICASTENS4_14ComposedLayoutINS4_7SwizzleILi3ELi4ELi3EEENS4_18smem_ptr_flag_bitsILi32EEENST_INS5_IJNSA_ILi8EEESH_EEENS5_IJSH_SC_EEEEEEEvNS4_8identityENS4_18SM100_TMA_2SM_LOADES1B_vS1C_EENS_8epilogue10collective18CollectiveEpilogueINS1F_23Sm100TmaWarpSpecializedILi3ELi2ELi16ELb1ELb0EEEJNS5_IJSG_SG_SH_EEENS5_IJNST_ISG_SC_EENST_INS5_IJNSA_ILi16EEESB_EEENS5_IJSC_SH_EEEEEEEEfSJ_fSJ_NS1F_6fusion15FusionCallbacksIS1J_NS1R_17LinearCombinationIffffLNS_15FloatRoundStyleE2EEES1K_S1Q_JEEENS4_5SM1004TMEM4LOAD26SM100_TMEM_LOAD_32dp32b16xENS4_13SM90_TMA_LOADENS12_INS13_ILi2ELi4ELi3EEES16_NST_INS5_IJS17_S1M_EEENS5_IJS1M_SC_EEEEEEENS4_39AutoVectorizingCopyWithAssumedAlignmentILi128EEENS4_14SM90_TMA_STOREES26_S28_S28_EEEvvEEEEvNT_6ParamsE)
        /*0044*/ 	.word	0x00000000
.L_29:


//--------------------- .nv.compat                --------------------------
	.section	.nv.compat,"",@"SHT_CUDA_COMPAT_INFO"
	.align	4
        /*0000*/ 	.byte	0x02, 0x09, 0x01, 0x00, 0x02, 0x02, 0x02, 0x00, 0x02, 0x05, 0x05, 0x00, 0x03, 0x07, 0x01, 0x01
        /*0010*/ 	.byte	0x02, 0x03, 0x01, 0x00, 0x02, 0x06, 0x01, 0x00, 0x04, 0x0b, 0x08, 0x00, 0x09, 0x00, 0x00, 0x00
        /*0020*/ 	.byte	0x00, 0x00, 0x00, 0x00


//--------------------- .nv.info._ZN7cutlass13device_kernelINS_4gemm6kernel13GemmUniversalIN4cute5tupleIJiiiiEEENS1_10collective13CollectiveMmaINS1_35MainloopSm100TmaUmmaWarpSpecializedILi16ELi2ELi4ENS5_IJNS4_1CILi2EEESB_NSA_ILi1EEEEEEEENS5_IJNSA_ILi128EEENSA_ILi64EEENSA_ILi32EEEEEEfNS5_IJlSC_lEEEfSJ_NS4_8TiledMMAINS4_8MMA_AtomIJNS4_23SM100_MMA_TF32_2x1SM_SSINS_10tfloat32_tESN_fLi128ELi64ELNS4_4UMMA5MajorE0ELSP_0ELNSO_7ScaleInE0ELSQ_0EEEEEENS4_6LayoutINS5_IJSC_SC_SC_EEENS5_IJNSA_ILi0EEESV_SV_EEEEENS5_IJNS4_10UnderscoreESY_SY_EEEEENS4_28SM100_TMA_2SM_LOAD_MULTICASTENS4_14ComposedLayoutINS4_7SwizzleILi3ELi4ELi3EEENS4_18smem_ptr_flag_bitsILi32EEENST_INS5_IJNSA_ILi8EEESH_EEENS5_IJSH_SC_EEEEEEEvNS4_8identityENS4_18SM100_TMA_2SM_LOADES1B_vS1C_EENS_8epilogue10collective18CollectiveEpilogueINS1F_23Sm100TmaWarpSpecializedILi3ELi2ELi16ELb1ELb0EEEJNS5_IJSG_SG_SH_EEENS5_IJNST_ISG_SC_EENST_INS5_IJNSA_ILi16EEESB_EEENS5_IJSC_SH_EEEEEEEEfSJ_fSJ_NS1F_6fusion15FusionCallbacksIS1J_NS1R_17LinearCombinationIffffLNS_15FloatRoundStyleE2EEES1K_S1Q_JEEENS4_5SM1004TMEM4LOAD26SM100_TMEM_LOAD_32dp32b16xENS4_13SM90_TMA_LOADENS12_INS13_ILi2ELi4ELi3EEES16_NST_INS5_IJS17_S1M_EEENS5_IJS1M_SC_EEEEEEENS4_39AutoVectorizingCopyWithAssumedAlignmentILi128EEENS4_14SM90_TMA_STOREES26_S28_S28_EEEvvEEEEvNT_6ParamsE --------------------------
	.section	.nv.info._ZN7cutlass13device_kernelINS_4gemm6kernel13GemmUniversalIN4cute5tupleIJiiiiEEENS1_10collective13CollectiveMmaINS1_35MainloopSm100TmaUmmaWarpSpecializedILi16ELi2ELi4ENS5_IJNS4_1CILi2EEESB_NSA_ILi1EEEEEEEENS5_IJNSA_ILi128EEENSA_ILi64EEENSA_ILi32EEEEEEfNS5_IJlSC_lEEEfSJ_NS4_8TiledMMAINS4_8MMA_AtomIJNS4_23SM100_MMA_TF32_2x1SM_SSINS_10tfloat32_tESN_fLi128ELi64ELNS4_4UMMA5MajorE0ELSP_0ELNSO_7ScaleInE0ELSQ_0EEEEEENS4_6LayoutINS5_IJSC_SC_SC_EEENS5_IJNSA_ILi0EEESV_SV_EEEEENS5_IJNS4_10UnderscoreESY_SY_EEEEENS4_28SM100_TMA_2SM_LOAD_MULTICASTENS4_14ComposedLayoutINS4_7SwizzleILi3ELi4ELi3EEENS4_18smem_ptr_flag_bitsILi32EEENST_INS5_IJNSA_ILi8EEESH_EEENS5_IJSH_SC_EEEEEEEvNS4_8identityENS4_18SM100_TMA_2SM_LOADES1B_vS1C_EENS_8epilogue10collective18CollectiveEpilogueINS1F_23Sm100TmaWarpSpecializedILi3ELi2ELi16ELb1ELb0EEEJNS5_IJSG_SG_SH_EEENS5_IJNST_ISG_SC_EENST_INS5_IJNSA_ILi16EEESB_EEENS5_IJSC_SH_EEEEEEEEfSJ_fSJ_NS1F_6fusion15FusionCallbacksIS1J_NS1R_17LinearCombinationIffffLNS_15FloatRoundStyleE2EEES1K_S1Q_JEEENS4_5SM1004TMEM4LOAD26SM100_TMEM_LOAD_32dp32b16xENS4_13SM90_TMA_LOADENS12_INS13_ILi2ELi4ELi3EEES16_NST_INS5_IJS17_S1M_EEENS5_IJS1M_SC_EEEEEEENS4_39AutoVectorizingCopyWithAssumedAlignmentILi128EEENS4_14SM90_TMA_STOREES26_S28_S28_EEEvvEEEEvNT_6ParamsE,"",@"SHT_CUDA_INFO"
	.sectionflags	@""
	.align	4


	//----- nvinfo : EIATTR_CUDA_API_VERSION
	.align		4
        /*0000*/ 	.byte	0x04, 0x37
        /*0002*/ 	.short	(.L_31 - .L_30)
.L_30:
        /*0004*/ 	.word	0x00000082


	//----- nvinfo : EIATTR_KPARAM_INFO
	.align		4
.L_31:
        /*0008*/ 	.byte	0x04, 0x17
        /*000a*/ 	.short	(.L_33 - .L_32)
.L_32:
        /*000c*/ 	.word	0x00000000
        /*0010*/ 	.short	0x0000
        /*0012*/ 	.short	0x0000
        /*0014*/ 	.byte	0x00, 0xf0, 0x01, 0x20


	//----- nvinfo : EIATTR_AT_ENTRY_FRAGMENTS
	.align		4
.L_33:
        /*0018*/ 	.byte	0x04, 0x4f
        /*001a*/ 	.short	(.L_35 - .L_34)


	//   ....[0]....
.L_34:
        /*001c*/ 	.word	0x00000007


	//----- nvinfo : EIATTR_RESERVED_SMEM_USED
	.align		4
.L_35:
        /*0020*/ 	.byte	0x01, 0x41
	.zero		2


	//----- nvinfo : EIATTR_SPARSE_MMA_MASK
	.align		4
        /*0024*/ 	.byte	0x03, 0x50
        /*0026*/ 	.short	0x0000


	//----- nvinfo : EIATTR_TCGEN05_2CTA_USED
	.align		4
        /*0028*/ 	.byte	0x01, 0x52
	.zero		2


	//----- nvinfo : EIATTR_MAXREG_COUNT
	.align		4
        /*002c*/ 	.byte	0x03, 0x1b
        /*002e*/ 	.short	0x00ff


	//----- nvinfo : EIATTR_NUM_BARRIERS
	.align		4
        /*0030*/ 	.byte	0x02, 0x4c
        /*0032*/ 	.byte	0x07
	.zero		1


	//----- nvinfo : EIATTR_EXTERNS
	.align		4
        /*0034*/ 	.byte	0x04, 0x0f
        /*0036*/ 	.short	(.L_37 - .L_36)


	//   ....[0]....
	.align		4
.L_36:
        /*0038*/ 	.word	index@(__assertfail)


	//----- nvinfo : EIATTR_MERCURY_ISA_VERSION
	.align		4
.L_37:
        /*003c*/ 	.byte	0x03, 0x5f
        /*003e*/ 	.short	0x0101


	//----- nvinfo : EIATTR_INT_WARP_WIDE_INSTR_OFFSETS
	.align		4
        /*0040*/ 	.byte	0x04, 0x31
        /*0042*/ 	.short	(.L_39 - .L_38)


	//   ....[0]....
.L_38:
        /*0044*/ 	.word	0x00000f70


	//   ....[1]....
        /*0048*/ 	.word	0x00001020


	//   ....[2]....
        /*004c*/ 	.word	0x00004bd0


	//   ....[3]....
        /*0050*/ 	.word	0x00004bf0


	//   ....[4]....
        /*0054*/ 	.word	0x00004c20


	//   ....[5]....
        /*0058*/ 	.word	0x000057e0


	//   ....[6]....
        /*005c*/ 	.word	0x000058a0


	//   ....[7]....
        /*0060*/ 	.word	0x00005910


	//   ....[8]....
        /*0064*/ 	.word	0x00005a40


	//   ....[9]....
        /*0068*/ 	.word	0x00005b40


	//   ....[10]....
        /*006c*/ 	.word	0x00005b80


	//----- nvinfo : EIATTR_COOP_GROUP_MASK_REGIDS
	.align		4
.L_39:
        /*0070*/ 	.byte	0x04, 0x29
        /*0072*/ 	.short	(.L_41 - .L_40)


	//   ....[0]....
.L_40:
        /*0074*/ 	.word	0xffffffff


	//   ....[1]....
        /*0078*/ 	.word	0xffffffff


	//   ....[2]....
        /*007c*/ 	.word	0xffffffff


	//   ....[3]....
        /*0080*/ 	.word	0xffffffff


	//   ....[4]....
        /*0084*/ 	.word	0xffffffff


	//   ....[5]....
        /*0088*/ 	.word	0xffffffff


	//   ....[6]....
        /*008c*/ 	.word	0xffffffff


	//   ....[7]....
        /*0090*/ 	.word	0xffffffff


	//   ....[8]....
        /*0094*/ 	.word	0xffffffff


	//   ....[9]....
        /*0098*/ 	.word	0xffffffff


	//   ....[10]....
        /*009c*/ 	.word	0xffffffff


	//   ....[11]....
        /*00a0*/ 	.word	0xffffffff


	//   ....[12]....
        /*00a4*/ 	.word	0xffffffff


	//   ....[13]....
        /*00a8*/ 	.word	0xffffffff


	//----- nvinfo : EIATTR_COOP_GROUP_INSTR_OFFSETS
	.align		4
.L_41:
        /*00ac*/ 	.byte	0x04, 0x28
        /*00ae*/ 	.short	(.L_43 - .L_42)


	//   ....[0]....
.L_42:
        /*00b0*/ 	.word	0x000000b0


	//   ....[1]....
        /*00b4*/ 	.word	0x00000520


	//   ....[2]....
        /*00b8*/ 	.word	0x000008a0


	//   ....[3]....
        /*00bc*/ 	.word	0x00000a20


	//   ....[4]....
        /*00c0*/ 	.word	0x00000b20


	//   ....[5]....
        /*00c4*/ 	.word	0x00000c90


	//   ....[6]....
        /*00c8*/ 	.word	0x00000e30


	//   ....[7]....
        /*00cc*/ 	.word	0x00001090


	//   ....[8]....
        /*00d0*/ 	.word	0x00002410


	//   ....[9]....
        /*00d4*/ 	.word	0x000039b0


	//   ....[10]....
        /*00d8*/ 	.word	0x00003e80


	//   ....[11]....
        /*00dc*/ 	.word	0x00003eb0


	//   ....[12]....
        /*00e0*/ 	.word	0x00004ad0


	//   ....[13]....
        /*00e4*/ 	.word	0x00004ce0


	//----- nvinfo : EIATTR_VRC_CTA_INIT_COUNT
	.align		4
.L_43:
        /*00e8*/ 	.byte	0x02, 0x4a
        /*00ea*/ 	.byte	0x80
	.zero		1


	//----- nvinfo : EIATTR_SYSCALL_OFFSETS
	.align		4
        /*00ec*/ 	.byte	0x04, 0x46
        /*00ee*/ 	.short	(.L_45 - .L_44)


	//   ....[0]....
.L_44:
        /*00f0*/ 	.word	0x000068c0


	//   ....[1]....
        /*00f4*/ 	.word	0x000069b0


	//   ....[2]....
        /*00f8*/ 	.word	0x00007250


	//   ....[3]....
        /*00fc*/ 	.word	0x00007a70


	//----- nvinfo : EIATTR_MBARRIER_INSTR_OFFSETS
	.align		4
.L_45:
        /*0100*/ 	.byte	0x04, 0x39
        /*0102*/ 	.short	(.L_47 - .L_46)


	//   ....[0]....
.L_46:
        /*0104*/ 	.word	0x00000680
        /*0108*/ 	.word	0x000000ff
        /*010c*/ 	.word	0x00000000
        /*0110*/ 	.short	0x0100
        /*0112*/ 	.byte	0x04
	.zero		1


	//   ....[1]....
        /*0114*/ 	.word	0x00000690
        /*0118*/ 	.word	0x000000ff
        /*011c*/ 	.word	0x00000080
        /*0120*/ 	.short	0x0100
        /*0122*/ 	.byte	0x04
	.zero		1


	//   ....[2]....
        /*0124*/ 	.word	0x000006a0
        /*0128*/ 	.word	0x000000ff
        /*012c*/ 	.word	0x00000008
        /*0130*/ 	.short	0x0100
        /*0132*/ 	.byte	0x04
	.zero		1


	//   ....[3]....
        /*0134*/ 	.word	0x000006b0
        /*0138*/ 	.word	0x000000ff
        /*013c*/ 	.word	0x00000088
        /*0140*/ 	.short	0x0100
        /*0142*/ 	.byte	0x04
	.zero		1


	//   ....[4]....
        /*0144*/ 	.word	0x000006c0
        /*0148*/ 	.word	0x000000ff
        /*014c*/ 	.word	0x00000010
        /*0150*/ 	.short	0x0100
        /*0152*/ 	.byte	0x04
	.zero		1


	//   ....[5]....
        /*0154*/ 	.word	0x000006d0
        /*0158*/ 	.word	0x000000ff
        /*015c*/ 	.word	0x00000090
        /*0160*/ 	.short	0x0100
        /*0162*/ 	.byte	0x04
	.zero		1


	//   ....[6]....
        /*0164*/ 	.word	0x000006e0
        /*0168*/ 	.word	0x000000ff
        /*016c*/ 	.word	0x00000018
        /*0170*/ 	.short	0x0100
        /*0172*/ 	.byte	0x04
	.zero		1


	//   ....[7]....
        /*0174*/ 	.word	0x000006f0
        /*0178*/ 	.word	0x000000ff
        /*017c*/ 	.word	0x00000098
        /*0180*/ 	.short	0x0100
        /*0182*/ 	.byte	0x04
	.zero		1


	//   ....[8]....
        /*0184*/ 	.word	0x00000700
        /*0188*/ 	.word	0x000000ff
        /*018c*/ 	.word	0x00000020
        /*0190*/ 	.short	0x0100
        /*0192*/ 	.byte	0x04
	.zero		1


	//   ....[9]....
        /*0194*/ 	.word	0x00000710
        /*0198*/ 	.word	0x000000ff
        /*019c*/ 	.word	0x000000a0
        /*01a0*/ 	.short	0x0100
        /*01a2*/ 	.byte	0x04
	.zero		1


	//   ....[10]....
        /*01a4*/ 	.word	0x00000720
        /*01a8*/ 	.word	0x000000ff
        /*01ac*/ 	.word	0x00000028
        /*01b0*/ 	.short	0x0100
        /*01b2*/ 	.byte	0x04
	.zero		1


	//   ....[11]....
        /*01b4*/ 	.word	0x00000730
        /*01b8*/ 	.word	0x000000ff
        /*01bc*/ 	.word	0x000000a8
        /*01c0*/ 	.short	0x0100
        /*01c2*/ 	.byte	0x04
	.zero		1


	//   ....[12]....
        /*01c4*/ 	.word	0x00000740
        /*01c8*/ 	.word	0x000000ff
        /*01cc*/ 	.word	0x00000030
        /*01d0*/ 	.short	0x0100
        /*01d2*/ 	.byte	0x04
	.zero		1


	//   ....[13]....
        /*01d4*/ 	.word	0x00000750
        /*01d8*/ 	.word	0x000000ff
        /*01dc*/ 	.word	0x000000b0
        /*01e0*/ 	.short	0x0100
        /*01e2*/ 	.byte	0x04
	.zero		1


	//   ....[14]....
        /*01e4*/ 	.word	0x00000760
        /*01e8*/ 	.word	0x000000ff
        /*01ec*/ 	.word	0x00000038
        /*01f0*/ 	.short	0x0100
        /*01f2*/ 	.byte	0x04
	.zero		1


	//   ....[15]....
        /*01f4*/ 	.word	0x00000770
        /*01f8*/ 	.word	0x000000ff
        /*01fc*/ 	.word	0x000000b8
        /*0200*/ 	.short	0x0100
        /*0202*/ 	.byte	0x04
	.zero		1


	//   ....[16]....
        /*0204*/ 	.word	0x00000780
        /*0208*/ 	.word	0x000000ff
        /*020c*/ 	.word	0x00000040
        /*0210*/ 	.short	0x0100
        /*0212*/ 	.byte	0x04
	.zero		1


	//   ....[17]....
        /*0214*/ 	.word	0x00000790
        /*0218*/ 	.word	0x000000ff
        /*021c*/ 	.word	0x000000c0
        /*0220*/ 	.short	0x0100
        /*0222*/ 	.byte	0x04
	.zero		1


	//   ....[18]....
        /*0224*/ 	.word	0x000007a0
        /*0228*/ 	.word	0x000000ff
        /*022c*/ 	.word	0x00000048
        /*0230*/ 	.short	0x0100
        /*0232*/ 	.byte	0x04
	.zero		1


	//   ....[19]....
        /*0234*/ 	.word	0x000007b0
        /*0238*/ 	.word	0x000000ff
        /*023c*/ 	.word	0x000000c8
        /*0240*/ 	.short	0x0100
        /*0242*/ 	.byte	0x04
	.zero		1


	//   ....[20]....
        /*0244*/ 	.word	0x000007c0
        /*0248*/ 	.word	0x000000ff
        /*024c*/ 	.word	0x00000050
        /*0250*/ 	.short	0x0100
        /*0252*/ 	.byte	0x04
	.zero		1


	//   ....[21]....
        /*0254*/ 	.word	0x000007d0
        /*0258*/ 	.word	0x000000ff
        /*025c*/ 	.word	0x000000d0
        /*0260*/ 	.short	0x0100
        /*0262*/ 	.byte	0x04
	.zero		1


	//   ....[22]....
        /*0264*/ 	.word	0x000007e0
        /*0268*/ 	.word	0x000000ff
        /*026c*/ 	.word	0x00000058
        /*0270*/ 	.short	0x0100
        /*0272*/ 	.byte	0x04
	.zero		1


	//   ....[23]....
        /*0274*/ 	.word	0x000007f0
        /*0278*/ 	.word	0x000000ff
        /*027c*/ 	.word	0x000000d8
        /*0280*/ 	.short	0x0100
        /*0282*/ 	.byte	0x04
	.zero		1


	//   ....[24]....
        /*0284*/ 	.word	0x00000800
        /*0288*/ 	.word	0x000000ff
        /*028c*/ 	.word	0x00000060
        /*0290*/ 	.short	0x0100
        /*0292*/ 	.byte	0x04
	.zero		1


	//   ....[25]....
        /*0294*/ 	.word	0x00000810
        /*0298*/ 	.word	0x000000ff
        /*029c*/ 	.word	0x000000e0
        /*02a0*/ 	.short	0x0100
        /*02a2*/ 	.byte	0x04
	.zero		1


	//   ....[26]....
        /*02a4*/ 	.word	0x00000820
        /*02a8*/ 	.word	0x000000ff
        /*02ac*/ 	.word	0x00000068
        /*02b0*/ 	.short	0x0100
        /*02b2*/ 	.byte	0x04
	.zero		1


	//   ....[27]....
        /*02b4*/ 	.word	0x00000830
        /*02b8*/ 	.word	0x000000ff
        /*02bc*/ 	.word	0x000000e8
        /*02c0*/ 	.short	0x0100
        /*02c2*/ 	.byte	0x04
	.zero		1


	//   ....[28]....
        /*02c4*/ 	.word	0x00000840
        /*02c8*/ 	.word	0x000000ff
        /*02cc*/ 	.word	0x00000070
        /*02d0*/ 	.short	0x0100
        /*02d2*/ 	.byte	0x04
	.zero		1


	//   ....[29]....
        /*02d4*/ 	.word	0x00000850
        /*02d8*/ 	.word	0x000000ff
        /*02dc*/ 	.word	0x000000f0
        /*02e0*/ 	.short	0x0100
        /*02e2*/ 	.byte	0x04
	.zero		1


	//   ....[30]....
        /*02e4*/ 	.word	0x00000860
        /*02e8*/ 	.word	0x000000ff
        /*02ec*/ 	.word	0x00000078
        /*02f0*/ 	.short	0x0100
        /*02f2*/ 	.byte	0x04
	.zero		1


	//   ....[31]....
        /*02f4*/ 	.word	0x00000870
        /*02f8*/ 	.word	0x000000ff
        /*02fc*/ 	.word	0x000000f8
        /*0300*/ 	.short	0x0100
        /*0302*/ 	.byte	0x04
	.zero		1


	//   ....[32]....
        /*0304*/ 	.word	0x000009b0
        /*0308*/ 	.word	0x000000ff
        /*030c*/ 	.word	0x00000100
        /*0310*/ 	.short	0x0100
        /*0312*/ 	.byte	0x04
	.zero		1


	//   ....[33]....
        /*0314*/ 	.word	0x000009c0
        /*0318*/ 	.word	0x000000ff
        /*031c*/ 	.word	0x00000118
        /*0320*/ 	.short	0x0100
        /*0322*/ 	.byte	0x04
	.zero		1


	//   ....[34]....
        /*0324*/ 	.word	0x000009d0
        /*0328*/ 	.word	0x000000ff
        /*032c*/ 	.word	0x00000108
        /*0330*/ 	.short	0x0100
        /*0332*/ 	.byte	0x04
	.zero		1


	//   ....[35]....
        /*0334*/ 	.word	0x000009e0
        /*0338*/ 	.word	0x000000ff
        /*033c*/ 	.word	0x00000120
        /*0340*/ 	.short	0x0100
        /*0342*/ 	.byte	0x04
	.zero		1


	//   ....[36]....
        /*0344*/ 	.word	0x000009f0
        /*0348*/ 	.word	0x000000ff
        /*034c*/ 	.word	0x00000110
        /*0350*/ 	.short	0x0100
        /*0352*/ 	.byte	0x04
	.zero		1


	//   ....[37]....
        /*0354*/ 	.word	0x00000a00
        /*0358*/ 	.word	0x000000ff
        /*035c*/ 	.word	0x00000128
        /*0360*/ 	.short	0x0100
        /*0362*/ 	.byte	0x04
	.zero		1


	//   ....[38]....
        /*0364*/ 	.word	0x00000af0
        /*0368*/ 	.word	0x000000ff
        /*036c*/ 	.word	0x00000130
        /*0370*/ 	.short	0x0100
        /*0372*/ 	.byte	0x06
	.zero		1


	//   ....[39]....
        /*0374*/ 	.word	0x00000b00
        /*0378*/ 	.word	0x000000ff
        /*037c*/ 	.word	0x00000138
        /*0380*/ 	.short	0x0100
        /*0382*/ 	.byte	0x06
	.zero		1


	//   ....[40]....
        /*0384*/ 	.word	0x00000c40
        /*0388*/ 	.word	0x000000ff
        /*038c*/ 	.word	0x00000140
        /*0390*/ 	.short	0x0100
        /*0392*/ 	.byte	0x06
	.zero		1


	//   ....[41]....
        /*0394*/ 	.word	0x00000c50
        /*0398*/ 	.word	0x000000ff
        /*039c*/ 	.word	0x00000150
        /*03a0*/ 	.short	0x0100
        /*03a2*/ 	.byte	0x06
	.zero		1


	//   ....[42]....
        /*03a4*/ 	.word	0x00000c60
        /*03a8*/ 	.word	0x000000ff
        /*03ac*/ 	.word	0x00000148
        /*03b0*/ 	.short	0x0100
        /*03b2*/ 	.byte	0x06
	.zero		1


	//   ....[43]....
        /*03b4*/ 	.word	0x00000c70
        /*03b8*/ 	.word	0x000000ff
        /*03bc*/ 	.word	0x00000158
        /*03c0*/ 	.short	0x0100
        /*03c2*/ 	.byte	0x06
	.zero		1


	//   ....[44]....
        /*03c4*/ 	.word	0x00000da0
        /*03c8*/ 	.word	0x000000ff
        /*03cc*/ 	.word	0x00000160
        /*03d0*/ 	.short	0x0100
        /*03d2*/ 	.byte	0x04
	.zero		1


	//   ....[45]....
        /*03d4*/ 	.word	0x00000db0
        /*03d8*/ 	.word	0x000000ff
        /*03dc*/ 	.word	0x00000180
        /*03e0*/ 	.short	0x0100
        /*03e2*/ 	.byte	0x04
	.zero		1


	//   ....[46]....
        /*03e4*/ 	.word	0x00000dc0
        /*03e8*/ 	.word	0x000000ff
        /*03ec*/ 	.word	0x00000168
        /*03f0*/ 	.short	0x0100
        /*03f2*/ 	.byte	0x04
	.zero		1


	//   ....[47]....
        /*03f4*/ 	.word	0x00000dd0
        /*03f8*/ 	.word	0x000000ff
        /*03fc*/ 	.word	0x00000188
        /*0400*/ 	.short	0x0100
        /*0402*/ 	.byte	0x04
	.zero		1


	//   ....[48]....
        /*0404*/ 	.word	0x00000de0
        /*0408*/ 	.word	0x000000ff
        /*040c*/ 	.word	0x00000170
        /*0410*/ 	.short	0x0100
        /*0412*/ 	.byte	0x04
	.zero		1


	//   ....[49]....
        /*0414*/ 	.word	0x00000df0
        /*0418*/ 	.word	0x000000ff
        /*041c*/ 	.word	0x00000190
        /*0420*/ 	.short	0x0100
        /*0422*/ 	.byte	0x04
	.zero		1


	//   ....[50]....
        /*0424*/ 	.word	0x00000e00
        /*0428*/ 	.word	0x000000ff
        /*042c*/ 	.word	0x00000178
        /*0430*/ 	.short	0x0100
        /*0432*/ 	.byte	0x04
	.zero		1


	//   ....[51]....
        /*0434*/ 	.word	0x00000e10
        /*0438*/ 	.word	0x000000ff
        /*043c*/ 	.word	0x00000198
        /*0440*/ 	.short	0x0100
        /*0442*/ 	.byte	0x04
	.zero		1


	//   ....[52]....
        /*0444*/ 	.word	0x00000f10
        /*0448*/ 	.word	0x000000ff
        /*044c*/ 	.word	0x000001a0
        /*0450*/ 	.short	0x0100
        /*0452*/ 	.byte	0x04
	.zero		1


	//   ....[53]....
        /*0454*/ 	.word	0x00000f20
        /*0458*/ 	.word	0x000000ff
        /*045c*/ 	.word	0x000001b0
        /*0460*/ 	.short	0x0100
        /*0462*/ 	.byte	0x04
	.zero		1


	//   ....[54]....
        /*0464*/ 	.word	0x00000f30
        /*0468*/ 	.word	0x000000ff
        /*046c*/ 	.word	0x000001a8
        /*0470*/ 	.short	0x0100
        /*0472*/ 	.byte	0x04
	.zero		1


	//   ....[55]....
        /*0474*/ 	.word	0x00000f40
        /*0478*/ 	.word	0x000000ff
        /*047c*/ 	.word	0x000001b8
        /*0480*/ 	.short	0x0100
        /*0482*/ 	.byte	0x04
	.zero		1


	//   ....[56]....
        /*0484*/ 	.word	0x00001040
        /*0488*/ 	.word	0x000000ff
        /*048c*/ 	.word	0x000001c0
        /*0490*/ 	.short	0x0100
        /*0492*/ 	.byte	0x06
	.zero		1


	//   ....[57]....
        /*0494*/ 	.word	0x00001c50
        /*0498*/ 	.word	0x00000000
        /*049c*/ 	.word	0x000001b0
        /*04a0*/ 	.short	0x010a
        /*04a2*/ 	.byte	0xff
	.zero		1


	//   ....[58]....
        /*04a4*/ 	.word	0x00001c70
        /*04a8*/ 	.word	0x00000000
        /*04ac*/ 	.word	0x000001a0
        /*04b0*/ 	.short	0x0101
        /*04b2*/ 	.byte	0xff
	.zero		1


	//   ....[59]....
        /*04b4*/ 	.word	0x00001d20
        /*04b8*/ 	.word	0x000000ff
        /*04bc*/ 	.word	0x00000080
        /*04c0*/ 	.short	0x010a
        /*04c2*/ 	.byte	0x04
	.zero		1


	//   ....[60]....
        /*04c4*/ 	.word	0x00001df0
        /*04c8*/ 	.word	0x000000ff
        /*04cc*/ 	.word	0x00000080
        /*04d0*/ 	.short	0x010a
        /*04d2*/ 	.byte	0x21
	.zero		1


	//   ....[61]....
        /*04d4*/ 	.word	0x00001fa0
        /*04d8*/ 	.word	0x000000ff
        /*04dc*/ 	.word	0x00000080
        /*04e0*/ 	.short	0x010a
        /*04e2*/ 	.byte	0x05
	.zero		1


	//   ....[62]....
        /*04e4*/ 	.word	0x000020c0
        /*04e8*/ 	.word	0x000000ff
        /*04ec*/ 	.word	0x00000138
        /*04f0*/ 	.short	0x0101
        /*04f2*/ 	.byte	0x0d
	.zero		1


	//   ....[63]....
        /*04f4*/ 	.word	0x000020e0
        /*04f8*/ 	.word	0x000000ff
        /*04fc*/ 	.word	0x00000080
        /*0500*/ 	.short	0x010a
        /*0502*/ 	.byte	0x04
	.zero		1


	//   ....[64]....
        /*0504*/ 	.word	0x00002160
        /*0508*/ 	.word	0x000000ff
        /*050c*/ 	.word	0x00000080
        /*0510*/ 	.short	0x010a
        /*0512*/ 	.byte	0x11
	.zero		1


	//   ....[65]....
        /*0514*/ 	.word	0x00002300
        /*0518*/ 	.word	0x000000ff
        /*051c*/ 	.word	0x00000080
        /*0520*/ 	.short	0x010a
        /*0522*/ 	.byte	0x05
	.zero		1


	//   ....[66]....
        /*0524*/ 	.word	0x00002440
        /*0528*/ 	.word	0x00000003
        /*052c*/ 	.word	0x00000140
        /*0530*/ 	.short	0x010a
        /*0532*/ 	.byte	0xff
	.zero		1


	//   ....[67]....
        /*0534*/ 	.word	0x00002590
        /*0538*/ 	.word	0x00000000
        /*053c*/ 	.word	0x00000000
        /*0540*/ 	.short	0x0101
        /*0542*/ 	.byte	0xff
	.zero		1


	//   ....[68]....
        /*0544*/ 	.word	0x00002b40
        /*0548*/ 	.word	0x000000ff
        /*054c*/ 	.word	0x00000000
        /*0550*/ 	.short	0x010a
        /*0552*/ 	.byte	0x04
	.zero		1


	//   ....[69]....
        /*0554*/ 	.word	0x00002bd0
        /*0558*/ 	.word	0x000000ff
        /*055c*/ 	.word	0x00000000
        /*0560*/ 	.short	0x010a
        /*0562*/ 	.byte	0x05
	.zero		1


	//   ....[70]....
        /*0564*/ 	.word	0x00002c60
        /*0568*/ 	.word	0x000000ff
        /*056c*/ 	.word	0x00000000
        /*0570*/ 	.short	0x010a
        /*0572*/ 	.byte	0x05
	.zero		1


	//   ....[71]....
        /*0574*/ 	.word	0x00002cf0
        /*0578*/ 	.word	0x000000ff
        /*057c*/ 	.word	0x00000000
        /*0580*/ 	.short	0x010a
        /*0582*/ 	.byte	0x05
	.zero		1


	//   ....[72]....
        /*0584*/ 	.word	0x00002d80
        /*0588*/ 	.word	0x000000ff
        /*058c*/ 	.word	0x00000000
        /*0590*/ 	.short	0x010a
        /*0592*/ 	.byte	0x05
	.zero		1


	//   ....[73]....
        /*0594*/ 	.word	0x00002e10
        /*0598*/ 	.word	0x000000ff
        /*059c*/ 	.word	0x00000000
        /*05a0*/ 	.short	0x010a
        /*05a2*/ 	.byte	0x05
	.zero		1


	//   ....[74]....
        /*05a4*/ 	.word	0x00002ea0
        /*05a8*/ 	.word	0x000000ff
        /*05ac*/ 	.word	0x00000000
        /*05b0*/ 	.short	0x010a
        /*05b2*/ 	.byte	0x05
	.zero		1


	//   ....[75]....
        /*05b4*/ 	.word	0x00002f30
        /*05b8*/ 	.word	0x000000ff
        /*05bc*/ 	.word	0x00000000
        /*05c0*/ 	.short	0x010a
        /*05c2*/ 	.byte	0x05
	.zero		1


	//   ....[76]....
        /*05c4*/ 	.word	0x00002fc0
        /*05c8*/ 	.word	0x000000ff
        /*05cc*/ 	.word	0x00000000
        /*05d0*/ 	.short	0x010a
        /*05d2*/ 	.byte	0x05
	.zero		1


	//   ....[77]....
        /*05d4*/ 	.word	0x00003050
        /*05d8*/ 	.word	0x000000ff
        /*05dc*/ 	.word	0x00000000
        /*05e0*/ 	.short	0x010a
        /*05e2*/ 	.byte	0x05
	.zero		1


	//   ....[78]....
        /*05e4*/ 	.word	0x000030e0
        /*05e8*/ 	.word	0x000000ff
        /*05ec*/ 	.word	0x00000000
        /*05f0*/ 	.short	0x010a
        /*05f2*/ 	.byte	0x05
	.zero		1


	//   ....[79]....
        /*05f4*/ 	.word	0x00003170
        /*05f8*/ 	.word	0x000000ff
        /*05fc*/ 	.word	0x00000000
        /*0600*/ 	.short	0x010a
        /*0602*/ 	.byte	0x05
	.zero		1


	//   ....[80]....
        /*0604*/ 	.word	0x00003200
        /*0608*/ 	.word	0x000000ff
        /*060c*/ 	.word	0x00000000
        /*0610*/ 	.short	0x010a
        /*0612*/ 	.byte	0x05
	.zero		1


	//   ....[81]....
        /*0614*/ 	.word	0x00003290
        /*0618*/ 	.word	0x000000ff
        /*061c*/ 	.word	0x00000000
        /*0620*/ 	.short	0x010a
        /*0622*/ 	.byte	0x05
	.zero		1


	//   ....[82]....
        /*0624*/ 	.word	0x00003320
        /*0628*/ 	.word	0x000000ff
        /*062c*/ 	.word	0x00000000
        /*0630*/ 	.short	0x010a
        /*0632*/ 	.byte	0x05
	.zero		1


	//   ....[83]....
        /*0634*/ 	.word	0x000033c0
        /*0638*/ 	.word	0x00000000
        /*063c*/ 	.word	0x00000000
        /*0640*/ 	.short	0x010a
        /*0642*/ 	.byte	0xff
	.zero		1


	//   ....[84]....
        /*0644*/ 	.word	0x00003500
        /*0648*/ 	.word	0x00000002
        /*064c*/ 	.word	0x000001a0
        /*0650*/ 	.short	0x010a
        /*0652*/ 	.byte	0xff
	.zero		1


	//   ....[85]....
        /*0654*/ 	.word	0x00003560
        /*0658*/ 	.word	0x00000004
        /*065c*/ 	.word	0x00000000
        /*0660*/ 	.short	0x0101
        /*0662*/ 	.byte	0xff
	.zero		1


	//   ....[86]....
        /*0664*/ 	.word	0x00003580
        /*0668*/ 	.word	0x000000ff
        /*066c*/ 	.word	0x00000150
        /*0670*/ 	.short	0x010a
        /*0672*/ 	.byte	0x04
	.zero		1


	//   ....[87]....
        /*0674*/ 	.word	0x000036a0
        /*0678*/ 	.word	0x00000002
        /*067c*/ 	.word	0x00000140
        /*0680*/ 	.short	0x010a
        /*0682*/ 	.byte	0xff
	.zero		1


	//   ....[88]....
        /*0684*/ 	.word	0x000037b0
        /*0688*/ 	.word	0x00000002
        /*068c*/ 	.word	0x00000000
        /*0690*/ 	.short	0x0101
        /*0692*/ 	.byte	0xff
	.zero		1


	//   ....[89]....
        /*0694*/ 	.word	0x00003840
        /*0698*/ 	.word	0x000000ff
        /*069c*/ 	.word	0x00000150
        /*06a0*/ 	.short	0x0106
        /*06a2*/ 	.byte	0x04
	.zero		1


	//   ....[90]....
        /*06a4*/ 	.word	0x00003860
        /*06a8*/ 	.word	0x000000ff
        /*06ac*/ 	.word	0x00000150
        /*06b0*/ 	.short	0x010a
        /*06b2*/ 	.byte	0x04
	.zero		1


	//   ....[91]....
        /*06b4*/ 	.word	0x000038f0
        /*06b8*/ 	.word	0x000000ff
        /*06bc*/ 	.word	0x00000150
        /*06c0*/ 	.short	0x0106
        /*06c2*/ 	.byte	0x07
	.zero		1


	//   ....[92]....
        /*06c4*/ 	.word	0x00003930
        /*06c8*/ 	.word	0x00000000
        /*06cc*/ 	.word	0x00000150
        /*06d0*/ 	.short	0x010a
        /*06d2*/ 	.byte	0xff
	.zero		1


	//   ....[93]....
        /*06d4*/ 	.word	0x00003b80
        /*06d8*/ 	.word	0x000000ff
        /*06dc*/ 	.word	0x00000008
        /*06e0*/ 	.short	0x010a
        /*06e2*/ 	.byte	0x05
	.zero		1


	//   ....[94]....
        /*06e4*/ 	.word	0x00003ba0
        /*06e8*/ 	.word	0x000000ff
        /*06ec*/ 	.word	0x00000008
        /*06f0*/ 	.short	0x010a
        /*06f2*/ 	.byte	0x05
	.zero		1


	//   ....[95]....
        /*06f4*/ 	.word	0x00003d30
        /*06f8*/ 	.word	0x000000ff
        /*06fc*/ 	.word	0x00000008
        /*0700*/ 	.short	0x010a
        /*0702*/ 	.byte	0x05
	.zero		1


	//   ....[96]....
        /*0704*/ 	.word	0x00003d50
        /*0708*/ 	.word	0x000000ff
        /*070c*/ 	.word	0x00000008
        /*0710*/ 	.short	0x010a
        /*0712*/ 	.byte	0x05
	.zero		1


	//   ....[97]....
        /*0714*/ 	.word	0x00003e10
        /*0718*/ 	.word	0x000000ff
        /*071c*/ 	.word	0x00000000
        /*0720*/ 	.short	0x0101
        /*0722*/ 	.byte	0x04
	.zero		1


	//   ....[98]....
        /*0724*/ 	.word	0x00004150
        /*0728*/ 	.word	0x00000000
        /*072c*/ 	.word	0x00000140
        /*0730*/ 	.short	0x010a
        /*0732*/ 	.byte	0xff
	.zero		1


	//   ....[99]....
        /*0734*/ 	.word	0x00004210
        /*0738*/ 	.word	0x00000000
        /*073c*/ 	.word	0x00000000
        /*0740*/ 	.short	0x0101
        /*0742*/ 	.byte	0xff
	.zero		1


	//   ....[100]....
        /*0744*/ 	.word	0x000042d0
        /*0748*/ 	.word	0x000000ff
        /*074c*/ 	.word	0x00000000
        /*0750*/ 	.short	0x010a
        /*0752*/ 	.byte	0x04
	.zero		1


	//   ....[101]....
        /*0754*/ 	.word	0x000042e0
        /*0758*/ 	.word	0x000000ff
        /*075c*/ 	.word	0x00000180
        /*0760*/ 	.short	0x010a
        /*0762*/ 	.byte	0x1f
	.zero		1


	//   ....[102]....
        /*0764*/ 	.word	0x00004390
        /*0768*/ 	.word	0x000000ff
        /*076c*/ 	.word	0x00000000
        /*0770*/ 	.short	0x010a
        /*0772*/ 	.byte	0x05
	.zero		1


	//   ....[103]....
        /*0774*/ 	.word	0x000044c0
        /*0778*/ 	.word	0x000000ff
        /*077c*/ 	.word	0x00000000
        /*0780*/ 	.short	0x010a
        /*0782*/ 	.byte	0x04
	.zero		1


	//   ....[104]....
        /*0784*/ 	.word	0x000047c0
        /*0788*/ 	.word	0x000000ff
        /*078c*/ 	.word	0x00000000
        /*0790*/ 	.short	0x010a
        /*0792*/ 	.byte	0x04
	.zero		1


	//   ....[105]....
        /*0794*/ 	.word	0x00004850
        /*0798*/ 	.word	0x000000ff
        /*079c*/ 	.word	0x00000000
        /*07a0*/ 	.short	0x010a
        /*07a2*/ 	.byte	0x05
	.zero		1


	//   ....[106]....
        /*07a4*/ 	.word	0x000048e0
        /*07a8*/ 	.word	0x000000ff
        /*07ac*/ 	.word	0x00000000
        /*07b0*/ 	.short	0x010a
        /*07b2*/ 	.byte	0x05
	.zero		1


	//   ....[107]....
        /*07b4*/ 	.word	0x00004980
        /*07b8*/ 	.word	0x00000000
        /*07bc*/ 	.word	0x00000000
        /*07c0*/ 	.short	0x010a
        /*07c2*/ 	.byte	0xff
	.zero		1


	//   ....[108]....
        /*07c4*/ 	.word	0x000049c0
        /*07c8*/ 	.word	0x00000000
        /*07cc*/ 	.word	0x00000000
        /*07d0*/ 	.short	0x010a
        /*07d2*/ 	.byte	0xff
	.zero		1


	//   ....[109]....
        /*07d4*/ 	.word	0x00004a30
        /*07d8*/ 	.word	0x000000ff
        /*07dc*/ 	.word	0x00000000
        /*07e0*/ 	.short	0x0101
        /*07e2*/ 	.byte	0x04
	.zero		1


	//   ....[110]....
        /*07e4*/ 	.word	0x00004a70
        /*07e8*/ 	.word	0x000000ff
        /*07ec*/ 	.word	0x000001c0
        /*07f0*/ 	.short	0x010a
        /*07f2*/ 	.byte	0x1a
	.zero		1


	//   ....[111]....
        /*07f4*/ 	.word	0x00004ac0
        /*07f8*/ 	.word	0x000000ff
        /*07fc*/ 	.word	0x00000000
        /*0800*/ 	.short	0x0101
        /*0802*/ 	.byte	0x04
	.zero		1


	//   ....[112]....
        /*0804*/ 	.word	0x00004f30
        /*0808*/ 	.word	0x0000000c
        /*080c*/ 	.word	0x00000140
        /*0810*/ 	.short	0x010a
        /*0812*/ 	.byte	0xff
	.zero		1


	//   ....[113]....
        /*0814*/ 	.word	0x000050a0
        /*0818*/ 	.word	0x00000000
        /*081c*/ 	.word	0x00000000
        /*0820*/ 	.short	0x0101
        /*0822*/ 	.byte	0xff
	.zero		1


	//   ....[114]....
        /*0824*/ 	.word	0x00005520
        /*0828*/ 	.word	0x000000ff
        /*082c*/ 	.word	0x00000138
        /*0830*/ 	.short	0x010a
        /*0832*/ 	.byte	0x1d
	.zero		1


	//   ....[115]....
        /*0834*/ 	.word	0x000056e0
        /*0838*/ 	.word	0x000000ff
        /*083c*/ 	.word	0x00000118
        /*0840*/ 	.short	0x010a
        /*0842*/ 	.byte	0x04
	.zero		1


	//   ....[116]....
        /*0844*/ 	.word	0x00005930
        /*0848*/ 	.word	0x000000ff
        /*084c*/ 	.word	0x00000100
        /*0850*/ 	.short	0x010b
        /*0852*/ 	.byte	0x04
	.zero		1


	//   ....[117]....
        /*0854*/ 	.word	0x00005940
        /*0858*/ 	.word	0x000000ff
        /*085c*/ 	.word	0x00000000
        /*0860*/ 	.short	0x0101
        /*0862*/ 	.byte	0x10
	.zero		1


	//   ....[118]....
        /*0864*/ 	.word	0x00005950
        /*0868*/ 	.word	0x000000ff
        /*086c*/ 	.word	0x00000118
        /*0870*/ 	.short	0x010a
        /*0872*/ 	.byte	0x05
	.zero		1


	//   ....[119]....
        /*0874*/ 	.word	0x00005ba0
        /*0878*/ 	.word	0x000000ff
        /*087c*/ 	.word	0x00000100
        /*0880*/ 	.short	0x010b
        /*0882*/ 	.byte	0x05
	.zero		1


	//   ....[120]....
        /*0884*/ 	.word	0x00005bb0
        /*0888*/ 	.word	0x000000ff
        /*088c*/ 	.word	0x00000000
        /*0890*/ 	.short	0x0101
        /*0892*/ 	.byte	0x04
	.zero		1


	//   ....[121]....
        /*0894*/ 	.word	0x00005c70
        /*0898*/ 	.word	0x000000ff
        /*089c*/ 	.word	0x00000000
        /*08a0*/ 	.short	0x010a
        /*08a2*/ 	.byte	0x04
	.zero		1


	//   ....[122]....
        /*08a4*/ 	.word	0x00005d00
        /*08a8*/ 	.word	0x000000ff
        /*08ac*/ 	.word	0x00000000
        /*08b0*/ 	.short	0x010a
        /*08b2*/ 	.byte	0x05
	.zero		1


	//   ....[123]....
        /*08b4*/ 	.word	0x00005da0
        /*08b8*/ 	.word	0x00000000
        /*08bc*/ 	.word	0x00000000
        /*08c0*/ 	.short	0x010a
        /*08c2*/ 	.byte	0xff
	.zero		1


	//   ....[124]....
        /*08c4*/ 	.word	0x00006150
        /*08c8*/ 	.word	0x00000003
        /*08cc*/ 	.word	0x00000140
        /*08d0*/ 	.short	0x010a
        /*08d2*/ 	.byte	0xff
	.zero		1


	//   ....[125]....
        /*08d4*/ 	.word	0x000062d0
        /*08d8*/ 	.word	0x00000000
        /*08dc*/ 	.word	0x00000000
        /*08e0*/ 	.short	0x0101
        /*08e2*/ 	.byte	0xff
	.zero		1


	//   ....[126]....
        /*08e4*/ 	.word	0x00006ea0
        /*08e8*/ 	.word	0x00000000
        /*08ec*/ 	.word	0x00000100
        /*08f0*/ 	.short	0x010a
        /*08f2*/ 	.byte	0xff
	.zero		1


	//   ....[127]....
        /*08f4*/ 	.word	0x00006f10
        /*08f8*/ 	.word	0x0000004f
        /*08fc*/ 	.word	0x00000160
        /*0900*/ 	.short	0x010a
        /*0902*/ 	.byte	0xff
	.zero		1


	//   ....[128]....
        /*0904*/ 	.word	0x00007000
        /*0908*/ 	.word	0x00000000
        /*090c*/ 	.word	0x00000100
        /*0910*/ 	.short	0x010a
        /*0912*/ 	.byte	0xff
	.zero		1


	//   ....[129]....
        /*0914*/ 	.word	0x00007130
        /*0918*/ 	.word	0x0000004f
        /*091c*/ 	.word	0x00000160
        /*0920*/ 	.short	0x010a
        /*0922*/ 	.byte	0xff
	.zero		1


	//   ....[130]....
        /*0924*/ 	.word	0x000077b0
        /*0928*/ 	.word	0x00000000
        /*092c*/ 	.word	0x00000000
        /*0930*/ 	.short	0x0101
        /*0932*/ 	.byte	0xff
	.zero		1


	//   ....[131]....
        /*0934*/ 	.word	0x000077c0
        /*0938*/ 	.word	0x00000003
        /*093c*/ 	.word	0x00000100
        /*0940*/ 	.short	0x010a
        /*0942*/ 	.byte	0xff
	.zero		1


	//   ....[132]....
        /*0944*/ 	.word	0x00007890
        /*0948*/ 	.word	0x00000003
        /*094c*/ 	.word	0x00000100
        /*0950*/ 	.short	0x010a
        /*0952*/ 	.byte	0xff
	.zero		1


	//   ....[133]....
        /*0954*/ 	.word	0x00007b30
        /*0958*/ 	.word	0x0000004f
        /*095c*/ 	.word	0x00000000
        /*0960*/ 	.short	0x0101
        /*0962*/ 	.byte	0xff
	.zero		1


	//   ....[134]....
        /*0964*/ 	.word	0x00008090
        /*0968*/ 	.word	0x00000002
        /*096c*/ 	.word	0x00000000
        /*0970*/ 	.short	0x0101
        /*0972*/ 	.byte	0xff
	.zero		1


	//   ....[135]....
        /*0974*/ 	.word	0x00008330
        /*0978*/ 	.word	0x000000ff
        /*097c*/ 	.word	0x00000000
        /*0980*/ 	.short	0x0101
        /*0982*/ 	.byte	0x04
	.zero		1


	//   ....[136]....
        /*0984*/ 	.word	0x00008350
        /*0988*/ 	.word	0x00000000
        /*098c*/ 	.word	0x000001b0
        /*0990*/ 	.short	0x010a
        /*0992*/ 	.byte	0xff
	.zero		1


	//   ....[137]....
        /*0994*/ 	.word	0x000083b0
        /*0998*/ 	.word	0x00000000
        /*099c*/ 	.word	0x00000080
        /*09a0*/ 	.short	0x010a
        /*09a2*/ 	.byte	0xff
	.zero		1


	//   ....[138]....
        /*09a4*/ 	.word	0x00008410
        /*09a8*/ 	.word	0x00000000
        /*09ac*/ 	.word	0x00000080
        /*09b0*/ 	.short	0x010a
        /*09b2*/ 	.byte	0xff
	.zero		1


	//   ....[139]....
        /*09b4*/ 	.word	0x00008460
        /*09b8*/ 	.word	0x00000003
        /*09bc*/ 	.word	0x00000140
        /*09c0*/ 	.short	0x010a
        /*09c2*/ 	.byte	0xff
	.zero		1


	//   ....[140]....
        /*09c4*/ 	.word	0x000084c0
        /*09c8*/ 	.word	0x00000000
        /*09cc*/ 	.word	0x00000000
        /*09d0*/ 	.short	0x010a
        /*09d2*/ 	.byte	0xff
	.zero		1


	//   ....[141]....
        /*09d4*/ 	.word	0x00008520
        /*09d8*/ 	.word	0x00000000
        /*09dc*/ 	.word	0x00000000
        /*09e0*/ 	.short	0x010a
        /*09e2*/ 	.byte	0xff
	.zero		1


	//   ....[142]....
        /*09e4*/ 	.word	0x00008580
        /*09e8*/ 	.word	0x00000000
        /*09ec*/ 	.word	0x00000000
        /*09f0*/ 	.short	0x010a
        /*09f2*/ 	.byte	0xff
	.zero		1


	//   ....[143]....
        /*09f4*/ 	.word	0x000085e0
        /*09f8*/ 	.word	0x00000000
        /*09fc*/ 	.word	0x00000000
        /*0a00*/ 	.short	0x010a
        /*0a02*/ 	.byte	0xff
	.zero		1


	//   ....[144]....
        /*0a04*/ 	.word	0x00008640
        /*0a08*/ 	.word	0x00000000
        /*0a0c*/ 	.word	0x00000000
        /*0a10*/ 	.short	0x010a
        /*0a12*/ 	.byte	0xff
	.zero		1


	//   ....[145]....
        /*0a14*/ 	.word	0x000086a0
        /*0a18*/ 	.word	0x00000000
        /*0a1c*/ 	.word	0x00000000
        /*0a20*/ 	.short	0x010a
        /*0a22*/ 	.byte	0xff
	.zero		1


	//   ....[146]....
        /*0a24*/ 	.word	0x00008700
        /*0a28*/ 	.word	0x00000000
        /*0a2c*/ 	.word	0x00000000
        /*0a30*/ 	.short	0x010a
        /*0a32*/ 	.byte	0xff
	.zero		1


	//   ....[147]....
        /*0a34*/ 	.word	0x00008760
        /*0a38*/ 	.word	0x00000000
        /*0a3c*/ 	.word	0x00000000
        /*0a40*/ 	.short	0x010a
        /*0a42*/ 	.byte	0xff
	.zero		1


	//   ....[148]....
        /*0a44*/ 	.word	0x000087c0
        /*0a48*/ 	.word	0x00000000
        /*0a4c*/ 	.word	0x00000000
        /*0a50*/ 	.short	0x010a
        /*0a52*/ 	.byte	0xff
	.zero		1


	//   ....[149]....
        /*0a54*/ 	.word	0x00008820
        /*0a58*/ 	.word	0x00000000
        /*0a5c*/ 	.word	0x00000000
        /*0a60*/ 	.short	0x010a
        /*0a62*/ 	.byte	0xff
	.zero		1


	//   ....[150]....
        /*0a64*/ 	.word	0x00008880
        /*0a68*/ 	.word	0x00000000
        /*0a6c*/ 	.word	0x00000000
        /*0a70*/ 	.short	0x010a
        /*0a72*/ 	.byte	0xff
	.zero		1


	//   ....[151]....
        /*0a74*/ 	.word	0x000088e0
        /*0a78*/ 	.word	0x00000000
        /*0a7c*/ 	.word	0x00000000
        /*0a80*/ 	.short	0x010a
        /*0a82*/ 	.byte	0xff
	.zero		1


	//   ....[152]....
        /*0a84*/ 	.word	0x00008940
        /*0a88*/ 	.word	0x00000000
        /*0a8c*/ 	.word	0x00000000
        /*0a90*/ 	.short	0x010a
        /*0a92*/ 	.byte	0xff
	.zero		1


	//   ....[153]....
        /*0a94*/ 	.word	0x000089a0
        /*0a98*/ 	.word	0x00000000
        /*0a9c*/ 	.word	0x00000000
        /*0aa0*/ 	.short	0x010a
        /*0aa2*/ 	.byte	0xff
	.zero		1


	//   ....[154]....
        /*0aa4*/ 	.word	0x00008a00
        /*0aa8*/ 	.word	0x00000000
        /*0aac*/ 	.word	0x00000000
        /*0ab0*/ 	.short	0x010a
        /*0ab2*/ 	.byte	0xff
	.zero		1


	//   ....[155]....
        /*0ab4*/ 	.word	0x00008a50
        /*0ab8*/ 	.word	0x00000002
        /*0abc*/ 	.word	0x000001a0
        /*0ac0*/ 	.short	0x010a
        /*0ac2*/ 	.byte	0xff
	.zero		1


	//   ....[156]....
        /*0ac4*/ 	.word	0x00008ab0
        /*0ac8*/ 	.word	0x00000002
        /*0acc*/ 	.word	0x00000150
        /*0ad0*/ 	.short	0x010a
        /*0ad2*/ 	.byte	0xff
	.zero		1


	//   ....[157]....
        /*0ad4*/ 	.word	0x00008b00
        /*0ad8*/ 	.word	0x00000002
        /*0adc*/ 	.word	0x00000140
        /*0ae0*/ 	.short	0x010a
        /*0ae2*/ 	.byte	0xff
	.zero		1


	//   ....[158]....
        /*0ae4*/ 	.word	0x00008b60
        /*0ae8*/ 	.word	0x00000000
        /*0aec*/ 	.word	0x00000150
        /*0af0*/ 	.short	0x010a
        /*0af2*/ 	.byte	0xff
	.zero		1


	//   ....[159]....
        /*0af4*/ 	.word	0x00008bc0
        /*0af8*/ 	.word	0x00000000
        /*0afc*/ 	.word	0x00000008
        /*0b00*/ 	.short	0x010a
        /*0b02*/ 	.byte	0xff
	.zero		1


	//   ....[160]....
        /*0b04*/ 	.word	0x00008cb0
        /*0b08*/ 	.word	0x00000000
        /*0b0c*/ 	.word	0x00000008
        /*0b10*/ 	.short	0x010a
        /*0b12*/ 	.byte	0xff
	.zero		1


	//   ....[161]....
        /*0b14*/ 	.word	0x00008d00
        /*0b18*/ 	.word	0x00000000
        /*0b1c*/ 	.word	0x00000140
        /*0b20*/ 	.short	0x010a
        /*0b22*/ 	.byte	0xff
	.zero		1


	//   ....[162]....
        /*0b24*/ 	.word	0x00008d60
        /*0b28*/ 	.word	0x00000000
        /*0b2c*/ 	.word	0x00000180
        /*0b30*/ 	.short	0x010a
        /*0b32*/ 	.byte	0xff
	.zero		1


	//   ....[163]....
        /*0b34*/ 	.word	0x00008dc0
        /*0b38*/ 	.word	0x00000000
        /*0b3c*/ 	.word	0x00000000
        /*0b40*/ 	.short	0x010a
        /*0b42*/ 	.byte	0xff
	.zero		1


	//   ....[164]....
        /*0b44*/ 	.word	0x00008e20
        /*0b48*/ 	.word	0x00000000
        /*0b4c*/ 	.word	0x00000000
        /*0b50*/ 	.short	0x010a
        /*0b52*/ 	.byte	0xff
	.zero		1


	//   ....[165]....
        /*0b54*/ 	.word	0x00008e80
        /*0b58*/ 	.word	0x00000000
        /*0b5c*/ 	.word	0x00000000
        /*0b60*/ 	.short	0x010a
        /*0b62*/ 	.byte	0xff
	.zero		1


	//   ....[166]....
        /*0b64*/ 	.word	0x00008ee0
        /*0b68*/ 	.word	0x00000000
        /*0b6c*/ 	.word	0x00000000
        /*0b70*/ 	.short	0x010a
        /*0b72*/ 	.byte	0xff
	.zero		1


	//   ....[167]....
        /*0b74*/ 	.word	0x00008f40
        /*0b78*/ 	.word	0x00000000
        /*0b7c*/ 	.word	0x000001c0
        /*0b80*/ 	.short	0x010a
        /*0b82*/ 	.byte	0xff
	.zero		1


	//   ....[168]....
        /*0b84*/ 	.word	0x00008f90
        /*0b88*/ 	.word	0x0000000c
        /*0b8c*/ 	.word	0x00000140
        /*0b90*/ 	.short	0x010a
        /*0b92*/ 	.byte	0xff
	.zero		1


	//   ....[169]....
        /*0b94*/ 	.word	0x00008ff0
        /*0b98*/ 	.word	0x00000000
        /*0b9c*/ 	.word	0x00000138
        /*0ba0*/ 	.short	0x010a
        /*0ba2*/ 	.byte	0xff
	.zero		1


	//   ....[170]....
        /*0ba4*/ 	.word	0x00009050
        /*0ba8*/ 	.word	0x00000000
        /*0bac*/ 	.word	0x00000118
        /*0bb0*/ 	.short	0x010a
        /*0bb2*/ 	.byte	0xff
	.zero		1


	//   ....[171]....
        /*0bb4*/ 	.word	0x000090b0
        /*0bb8*/ 	.word	0x00000009
        /*0bbc*/ 	.word	0x00000118
        /*0bc0*/ 	.short	0x010a
        /*0bc2*/ 	.byte	0xff
	.zero		1


	//   ....[172]....
        /*0bc4*/ 	.word	0x00009110
        /*0bc8*/ 	.word	0x00000000
        /*0bcc*/ 	.word	0x00000000
        /*0bd0*/ 	.short	0x010a
        /*0bd2*/ 	.byte	0xff
	.zero		1


	//   ....[173]....
        /*0bd4*/ 	.word	0x00009170
        /*0bd8*/ 	.word	0x00000000
        /*0bdc*/ 	.word	0x00000000
        /*0be0*/ 	.short	0x010a
        /*0be2*/ 	.byte	0xff
	.zero		1


	//   ....[174]....
        /*0be4*/ 	.word	0x000091c0
        /*0be8*/ 	.word	0x00000003
        /*0bec*/ 	.word	0x00000140
        /*0bf0*/ 	.short	0x010a
        /*0bf2*/ 	.byte	0xff
	.zero		1


	//   ....[175]....
        /*0bf4*/ 	.word	0x00009210
        /*0bf8*/ 	.word	0x00000000
        /*0bfc*/ 	.word	0x00000100
        /*0c00*/ 	.short	0x010a
        /*0c02*/ 	.byte	0xff
	.zero		1


	//   ....[176]....
        /*0c04*/ 	.word	0x00009260
        /*0c08*/ 	.word	0x0000004f
        /*0c0c*/ 	.word	0x00000160
        /*0c10*/ 	.short	0x010a
        /*0c12*/ 	.byte	0xff
	.zero		1


	//   ....[177]....
        /*0c14*/ 	.word	0x000092b0
        /*0c18*/ 	.word	0x00000003
        /*0c1c*/ 	.word	0x00000100
        /*0c20*/ 	.short	0x010a
        /*0c22*/ 	.byte	0xff
	.zero		1


	//----- nvinfo : EIATTR_NUM_MBARRIERS
	.align		4
.L_47:
        /*0c24*/ 	.byte	0x03, 0x38
        /*0c26*/ 	.short	0x0039


	//----- nvinfo : EIATTR_EXIT_INSTR_OFFSETS
	.align		4
        /*0c28*/ 	.byte	0x04, 0x1c
        /*0c2a*/ 	.short	(.L_49 - .L_48)


	//   ....[0]....
.L_48:
        /*0c2c*/ 	.word	0x000033f0


	//   ....[1]....
        /*0c30*/ 	.word	0x00003900


	//   ....[2]....
        /*0c34*/ 	.word	0x00003960


	//   ....[3]....
        /*0c38*/ 	.word	0x00004cf0


	//   ....[4]....
        /*0c3c*/ 	.word	0x00005dd0


	//   ....[5]....
        /*0c40*/ 	.word	0x00005e10


	//   ....[6]....
        /*0c44*/ 	.word	0x00008210


	//   ....[7]....
        /*0c48*/ 	.word	0x00008290


	//   ....[8]....
        /*0c4c*/ 	.word	0x000082c0


	//   ....[9]....
        /*0c50*/ 	.word	0x00008340


	//----- nvinfo : EIATTR_MAX_THREADS
	.align		4
.L_49:
        /*0c54*/ 	.byte	0x04, 0x05
        /*0c56*/ 	.short	(.L_51 - .L_50)
.L_50:
        /*0c58*/ 	.word	0x00000100
        /*0c5c*/ 	.word	0x00000001
        /*0c60*/ 	.word	0x00000001


	//----- nvinfo : EIATTR_CRS_STACK_SIZE
	.align		4
.L_51:
        /*0c64*/ 	.byte	0x04, 0x1e
        /*0c66*/ 	.short	(.L_53 - .L_52)
.L_52:
        /*0c68*/ 	.word	0x00000000


	//----- nvinfo : EIATTR_CBANK_PARAM_SIZE
	.align		4
.L_53:
        /*0c6c*/ 	.byte	0x03, 0x19
        /*0c6e*/ 	.short	0x0800


	//----- nvinfo : EIATTR_PARAM_CBANK
	.align		4
        /*0c70*/ 	.byte	0x04, 0x0a
        /*0c72*/ 	.short	(.L_55 - .L_54)
	.align		4
.L_54:
        /*0c74*/ 	.word	index@(.nv.constant0._ZN7cutlass13device_kernelINS_4gemm6kernel13GemmUniversalIN4cute5tupleIJiiiiEEENS1_10collective13CollectiveMmaINS1_35MainloopSm100TmaUmmaWarpSpecializedILi16ELi2ELi4ENS5_IJNS4_1CILi2EEESB_NSA_ILi1EEEEEEEENS5_IJNSA_ILi128EEENSA_ILi64EEENSA_ILi32EEEEEEfNS5_IJlSC_lEEEfSJ_NS4_8TiledMMAINS4_8MMA_AtomIJNS4_23SM100_MMA_TF32_2x1SM_SSINS_10tfloat32_tESN_fLi128ELi64ELNS4_4UMMA5MajorE0ELSP_0ELNSO_7ScaleInE0ELSQ_0EEEEEENS4_6LayoutINS5_IJSC_SC_SC_EEENS5_IJNSA_ILi0EEESV_SV_EEEEENS5_IJNS4_10UnderscoreESY_SY_EEEEENS4_28SM100_TMA_2SM_LOAD_MULTICASTENS4_14ComposedLayoutINS4_7SwizzleILi3ELi4ELi3EEENS4_18smem_ptr_flag_bitsILi32EEENST_INS5_IJNSA_ILi8EEESH_EEENS5_IJSH_SC_EEEEEEEvNS4_8identityENS4_18SM100_TMA_2SM_LOADES1B_vS1C_EENS_8epilogue10collective18CollectiveEpilogueINS1F_23Sm100TmaWarpSpecializedILi3ELi2ELi16ELb1ELb0EEEJNS5_IJSG_SG_SH_EEENS5_IJNST_ISG_SC_EENST_INS5_IJNSA_ILi16EEESB_EEENS5_IJSC_SH_EEEEEEEEfSJ_fSJ_NS1F_6fusion15FusionCallbacksIS1J_NS1R_17LinearCombinationIffffLNS_15FloatRoundStyleE2EEES1K_S1Q_JEEENS4_5SM1004TMEM4LOAD26SM100_TMEM_LOAD_32dp32b16xENS4_13SM90_TMA_LOADENS12_INS13_ILi2ELi4ELi3EEES16_NST_INS5_IJS17_S1M_EEENS5_IJS1M_SC_EEEEEEENS4_39AutoVectorizingCopyWithAssumedAlignmentILi128EEENS4_14SM90_TMA_STOREES26_S28_S28_EEEvvEEEEvNT_6ParamsE)
        /*0c78*/ 	.short	0x0380
        /*0c7a*/ 	.short	0x0800


	//----- nvinfo : EIATTR_SW_WAR
	.align		4
.L_55:
        /*0c7c*/ 	.byte	0x04, 0x36
        /*0c7e*/ 	.short	(.L_57 - .L_56)
.L_56:
        /*0c80*/ 	.word	0x00000008
.L_57:


//--------------------- .nv.callgraph             --------------------------
	.section	.nv.callgraph,"",@"SHT_CUDA_CALLGRAPH"
	.align	4
	.sectionentsize	8
	.align		4
        /*0000*/ 	.word	0x00000000
	.align		4
        /*0004*/ 	.word	0xffffffff
	.align		4
        /*0008*/ 	.word	index@(_ZN7cutlass13device_kernelINS_4gemm6kernel13GemmUniversalIN4cute5tupleIJiiiiEEENS1_10collective13CollectiveMmaINS1_35MainloopSm100TmaUmmaWarpSpecializedILi16ELi2ELi4ENS5_IJNS4_1CILi2EEESB_NSA_ILi1EEEEEEEENS5_IJNSA_ILi128EEENSA_ILi64EEENSA_ILi32EEEEEEfNS5_IJlSC_lEEEfSJ_NS4_8TiledMMAINS4_8MMA_AtomIJNS4_23SM100_MMA_TF32_2x1SM_SSINS_10tfloat32_tESN_fLi128ELi64ELNS4_4UMMA5MajorE0ELSP_0ELNSO_7ScaleInE0ELSQ_0EEEEEENS4_6LayoutINS5_IJSC_SC_SC_EEENS5_IJNSA_ILi0EEESV_SV_EEEEENS5_IJNS4_10UnderscoreESY_SY_EEEEENS4_28SM100_TMA_2SM_LOAD_MULTICASTENS4_14ComposedLayoutINS4_7SwizzleILi3ELi4ELi3EEENS4_18smem_ptr_flag_bitsILi32EEENST_INS5_IJNSA_ILi8EEESH_EEENS5_IJSH_SC_EEEEEEEvNS4_8identityENS4_18SM100_TMA_2SM_LOADES1B_vS1C_EENS_8epilogue10collective18CollectiveEpilogueINS1F_23Sm100TmaWarpSpecializedILi3ELi2ELi16ELb1ELb0EEEJNS5_IJSG_SG_SH_EEENS5_IJNST_ISG_SC_EENST_INS5_IJNSA_ILi16EEESB_EEENS5_IJSC_SH_EEEEEEEEfSJ_fSJ_NS1F_6fusion15FusionCallbacksIS1J_NS1R_17LinearCombinationIffffLNS_15FloatRoundStyleE2EEES1K_S1Q_JEEENS4_5SM1004TMEM4LOAD26SM100_TMEM_LOAD_32dp32b16xENS4_13SM90_TMA_LOADENS12_INS13_ILi2ELi4ELi3EEES16_NST_INS5_IJS17_S1M_EEENS5_IJS1M_SC_EEEEEEENS4_39AutoVectorizingCopyWithAssumedAlignmentILi128EEENS4_14SM90_TMA_STOREES26_S28_S28_EEEvvEEEEvNT_6ParamsE)
	.align		4
        /*000c*/ 	.word	index@(__assertfail)
	.align		4
        /*0010*/ 	.word	0x00000000
	.align		4
        /*0014*/ 	.word	0xfffffffe
	.align		4
        /*0018*/ 	.word	0x00000000
	.align		4
        /*001c*/ 	.word	0xfffffffd
	.align		4
        /*0020*/ 	.word	0x00000000
	.align		4
        /*0024*/ 	.word	0xfffffffc


//--------------------- .nv.constant4             --------------------------
	.section	.nv.constant4,"a",@progbits
	.align	8
	.align		8
.nv.constant4:
        /*0000*/ 	.dword	__assertfail
	.align		8
        /*0008*/ 	.dword	__unnamed_1
	.align		8
        /*0010*/ 	.dword	__unnamed_2
	.align		8
        /*0018*/ 	.dword	_ZN40_INTERNAL_cc851f59_4_k_cu_1df4d469_226014cuda3std3__45__cpo5beginE
	.align		8
        /*0020*/ 	.dword	_ZN40_INTERNAL_cc851f59_4_k_cu_1df4d469_226014cuda3std3__45__cpo3endE
	.align		8
        /*0028*/ 	.dword	_ZN40_INTERNAL_cc851f59_4_k_cu_1df4d469_226014cuda3std3__45__cpo6cbeginE
	.align		8
        /*0030*/ 	.dword	_ZN40_INTERNAL_cc851f59_4_k_cu_1df4d469_226014cuda3std3__45__cpo4cendE
	.align		8
        /*0038*/ 	.dword	_ZN40_INTERNAL_cc851f59_4_k_cu_1df4d469_226014cuda3std3__442_GLOBAL__N__cc851f59_4_k_cu_1df4d469_226016ignoreE
	.align		8
        /*0040*/ 	.dword	_ZN40_INTERNAL_cc851f59_4_k_cu_1df4d469_226014cuda3std3__419piecewise_constructE
	.align		8
        /*0048*/ 	.dword	_ZN40_INTERNAL_cc851f59_4_k_cu_1df4d469_226014cuda3std3__48in_placeE
	.align		8
        /*0050*/ 	.dword	_ZN40_INTERNAL_cc851f59_4_k_cu_1df4d469_226014cuda3std6ranges3__45__cpo4swapE
	.align		8
        /*0058*/ 	.dword	_ZN40_INTERNAL_cc851f59_4_k_cu_1df4d469_226014cuda3std6ranges3__45__cpo9iter_moveE
	.align		8
        /*0060*/ 	.dword	_ZN40_INTERNAL_cc851f59_4_k_cu_1df4d469_226014cute7productE
	.align		8
        /*0068*/ 	.dword	_ZN40_INTERNAL_cc851f59_4_k_cu_1df4d469_226014cute1_E
	.align		8
        /*0070*/ 	.dword	$str$25
	.align		8
        /*0078*/ 	.dword	$str$26
	.align		8
        /*0080*/ 	.dword	$str$27
	.align		8
        /*0088*/ 	.dword	$str$28


//--------------------- .text._ZN7cutlass13device_kernelINS_4gemm6kernel13GemmUniversalIN4cute5tupleIJiiiiEEENS1_10collective13CollectiveMmaINS1_35MainloopSm100TmaUmmaWarpSpecializedILi16ELi2ELi4ENS5_IJNS4_1CILi2EEESB_NSA_ILi1EEEEEEEENS5_IJNSA_ILi128EEENSA_ILi64EEENSA_ILi32EEEEEEfNS5_IJlSC_lEEEfSJ_NS4_8TiledMMAINS4_8MMA_AtomIJNS4_23SM100_MMA_TF32_2x1SM_SSINS_10tfloat32_tESN_fLi128ELi64ELNS4_4UMMA5MajorE0ELSP_0ELNSO_7ScaleInE0ELSQ_0EEEEEENS4_6LayoutINS5_IJSC_SC_SC_EEENS5_IJNSA_ILi0EEESV_SV_EEEEENS5_IJNS4_10UnderscoreESY_SY_EEEEENS4_28SM100_TMA_2SM_LOAD_MULTICASTENS4_14ComposedLayoutINS4_7SwizzleILi3ELi4ELi3EEENS4_18smem_ptr_flag_bitsILi32EEENST_INS5_IJNSA_ILi8EEESH_EEENS5_IJSH_SC_EEEEEEEvNS4_8identityENS4_18SM100_TMA_2SM_LOADES1B_vS1C_EENS_8epilogue10collective18CollectiveEpilogueINS1F_23Sm100TmaWarpSpecializedILi3ELi2ELi16ELb1ELb0EEEJNS5_IJSG_SG_SH_EEENS5_IJNST_ISG_SC_EENST_INS5_IJNSA_ILi16EEESB_EEENS5_IJSC_SH_EEEEEEEEfSJ_fSJ_NS1F_6fusion15FusionCallbacksIS1J_NS1R_17LinearCombinationIffffLNS_15FloatRoundStyleE2EEES1K_S1Q_JEEENS4_5SM1004TMEM4LOAD26SM100_TMEM_LOAD_32dp32b16xENS4_13SM90_TMA_LOADENS12_INS13_ILi2ELi4ELi3EEES16_NST_INS5_IJS17_S1M_EEENS5_IJS1M_SC_EEEEEEENS4_39AutoVectorizingCopyWithAssumedAlignmentILi128EEENS4_14SM90_TMA_STOREES26_S28_S28_EEEvvEEEEvNT_6ParamsE --------------------------
	.section	.text._ZN7cutlass13device_kernelINS_4gemm6kernel13GemmUniversalIN4cute5tupleIJiiiiEEENS1_10collective13CollectiveMmaINS1_35MainloopSm100TmaUmmaWarpSpecializedILi16ELi2ELi4ENS5_IJNS4_1CILi2EEESB_NSA_ILi1EEEEEEEENS5_IJNSA_ILi128EEENSA_ILi64EEENSA_ILi32EEEEEEfNS5_IJlSC_lEEEfSJ_NS4_8TiledMMAINS4_8MMA_AtomIJNS4_23SM100_MMA_TF32_2x1SM_SSINS_10tfloat32_tESN_fLi128ELi64ELNS4_4UMMA5MajorE0ELSP_0ELNSO_7ScaleInE0ELSQ_0EEEEEENS4_6LayoutINS5_IJSC_SC_SC_EEENS5_IJNSA_ILi0EEESV_SV_EEEEENS5_IJNS4_10UnderscoreESY_SY_EEEEENS4_28SM100_TMA_2SM_LOAD_MULTICASTENS4_14ComposedLayoutINS4_7SwizzleILi3ELi4ELi3EEENS4_18smem_ptr_flag_bitsILi32EEENST_INS5_IJNSA_ILi8EEESH_EEENS5_IJSH_SC_EEEEEEEvNS4_8identityENS4_18SM100_TMA_2SM_LOADES1B_vS1C_EENS_8epilogue10collective18CollectiveEpilogueINS1F_23Sm100TmaWarpSpecializedILi3ELi2ELi16ELb1ELb0EEEJNS5_IJSG_SG_SH_EEENS5_IJNST_ISG_SC_EENST_INS5_IJNSA_ILi16EEESB_EEENS5_IJSC_SH_EEEEEEEEfSJ_fSJ_NS1F_6fusion15FusionCallbacksIS1J_NS1R_17LinearCombinationIffffLNS_15FloatRoundStyleE2EEES1K_S1Q_JEEENS4_5SM1004TMEM4LOAD26SM100_TMEM_LOAD_32dp32b16xENS4_13SM90_TMA_LOADENS12_INS13_ILi2ELi4ELi3EEES16_NST_INS5_IJS17_S1M_EEENS5_IJS1M_SC_EEEEEEENS4_39AutoVectorizingCopyWithAssumedAlignmentILi128EEENS4_14SM90_TMA_STOREES26_S28_S28_EEEvvEEEEvNT_6ParamsE,"ax",@progbits
	.align	128
.text._ZN7cutlass13device_kernelINS_4gemm6kernel13GemmUniversalIN4cute5tupleIJiiiiEEENS1_10collective13CollectiveMmaINS1_35MainloopSm100TmaUmmaWarpSpecializedILi16ELi2ELi4ENS5_IJNS4_1CILi2EEESB_NSA_ILi1EEEEEEEENS5_IJNSA_ILi128EEENSA_ILi64EEENSA_ILi32EEEEEEfNS5_IJlSC_lEEEfSJ_NS4_8TiledMMAINS4_8MMA_AtomIJNS4_23SM100_MMA_TF32_2x1SM_SSINS_10tfloat32_tESN_fLi128ELi64ELNS4_4UMMA5MajorE0ELSP_0ELNSO_7ScaleInE0ELSQ_0EEEEEENS4_6LayoutINS5_IJSC_SC_SC_EEENS5_IJNSA_ILi0EEESV_SV_EEEEENS5_IJNS4_10UnderscoreESY_SY_EEEEENS4_28SM100_TMA_2SM_LOAD_MULTICASTENS4_14ComposedLayoutINS4_7SwizzleILi3ELi4ELi3EEENS4_18smem_ptr_flag_bitsILi32EEENST_INS5_IJNSA_ILi8EEESH_EEENS5_IJSH_SC_EEEEEEEvNS4_8identityENS4_18SM100_TMA_2SM_LOADES1B_vS1C_EENS_8epilogue10collective18CollectiveEpilogueINS1F_23Sm100TmaWarpSpecializedILi3ELi2ELi16ELb1ELb0EEEJNS5_IJSG_SG_SH_EEENS5_IJNST_ISG_SC_EENST_INS5_IJNSA_ILi16EEESB_EEENS5_IJSC_SH_EEEEEEEEfSJ_fSJ_NS1F_6fusion15FusionCallbacksIS1J_NS1R_17LinearCombinationIffffLNS_15FloatRoundStyleE2EEES1K_S1Q_JEEENS4_5SM1004TMEM4LOAD26SM100_TMEM_LOAD_32dp32b16xENS4_13SM90_TMA_LOADENS12_INS13_ILi2ELi4ELi3EEES16_NST_INS5_IJS17_S1M_EEENS5_IJS1M_SC_EEEEEEENS4_39AutoVectorizingCopyWithAssumedAlignmentILi128EEENS4_14SM90_TMA_STOREES26_S28_S28_EEEvvEEEEvNT_6ParamsE:
        .type           _ZN7cutlass13device_kernelINS_4gemm6kernel13GemmUniversalIN4cute5tupleIJiiiiEEENS1_10collective13CollectiveMmaINS1_35MainloopSm100TmaUmmaWarpSpecializedILi16ELi2ELi4ENS5_IJNS4_1CILi2EEESB_NSA_ILi1EEEEEEEENS5_IJNSA_ILi128EEENSA_ILi64EEENSA_ILi32EEEEEEfNS5_IJlSC_lEEEfSJ_NS4_8TiledMMAINS4_8MMA_AtomIJNS4_23SM100_MMA_TF32_2x1SM_SSINS_10tfloat32_tESN_fLi128ELi64ELNS4_4UMMA5MajorE0ELSP_0ELNSO_7ScaleInE0ELSQ_0EEEEEENS4_6LayoutINS5_IJSC_SC_SC_EEENS5_IJNSA_ILi0EEESV_SV_EEEEENS5_IJNS4_10UnderscoreESY_SY_EEEEENS4_28SM100_TMA_2SM_LOAD_MULTICASTENS4_14ComposedLayoutINS4_7SwizzleILi3ELi4ELi3EEENS4_18smem_ptr_flag_bitsILi32EEENST_INS5_IJNSA_ILi8EEESH_EEENS5_IJSH_SC_EEEEEEEvNS4_8identityENS4_18SM100_TMA_2SM_LOADES1B_vS1C_EENS_8epilogue10collective18CollectiveEpilogueINS1F_23Sm100TmaWarpSpecializedILi3ELi2ELi16ELb1ELb0EEEJNS5_IJSG_SG_SH_EEENS5_IJNST_ISG_SC_EENST_INS5_IJNSA_ILi16EEESB_EEENS5_IJSC_SH_EEEEEEEEfSJ_fSJ_NS1F_6fusion15FusionCallbacksIS1J_NS1R_17LinearCombinationIffffLNS_15FloatRoundStyleE2EEES1K_S1Q_JEEENS4_5SM1004TMEM4LOAD26SM100_TMEM_LOAD_32dp32b16xENS4_13SM90_TMA_LOADENS12_INS13_ILi2ELi4ELi3EEES16_NST_INS5_IJS17_S1M_EEENS5_IJS1M_SC_EEEEEEENS4_39AutoVectorizingCopyWithAssumedAlignmentILi128EEENS4_14SM90_TMA_STOREES26_S28_S28_EEEvvEEEEvNT_6ParamsE,@function
        .size           _ZN7cutlass13device_kernelINS_4gemm6kernel13GemmUniversalIN4cute5tupleIJiiiiEEENS1_10collective13CollectiveMmaINS1_35MainloopSm100TmaUmmaWarpSpecializedILi16ELi2ELi4ENS5_IJNS4_1CILi2EEESB_NSA_ILi1EEEEEEEENS5_IJNSA_ILi128EEENSA_ILi64EEENSA_ILi32EEEEEEfNS5_IJlSC_lEEEfSJ_NS4_8TiledMMAINS4_8MMA_AtomIJNS4_23SM100_MMA_TF32_2x1SM_SSINS_10tfloat32_tESN_fLi128ELi64ELNS4_4UMMA5MajorE0ELSP_0ELNSO_7ScaleInE0ELSQ_0EEEEEENS4_6LayoutINS5_IJSC_SC_SC_EEENS5_IJNSA_ILi0EEESV_SV_EEEEENS5_IJNS4_10UnderscoreESY_SY_EEEEENS4_28SM100_TMA_2SM_LOAD_MULTICASTENS4_14ComposedLayoutINS4_7SwizzleILi3ELi4ELi3EEENS4_18smem_ptr_flag_bitsILi32EEENST_INS5_IJNSA_ILi8EEESH_EEENS5_IJSH_SC_EEEEEEEvNS4_8identityENS4_18SM100_TMA_2SM_LOADES1B_vS1C_EENS_8epilogue10collective18CollectiveEpilogueINS1F_23Sm100TmaWarpSpecializedILi3ELi2ELi16ELb1ELb0EEEJNS5_IJSG_SG_SH_EEENS5_IJNST_ISG_SC_EENST_INS5_IJNSA_ILi16EEESB_EEENS5_IJSC_SH_EEEEEEEEfSJ_fSJ_NS1F_6fusion15FusionCallbacksIS1J_NS1R_17LinearCombinationIffffLNS_15FloatRoundStyleE2EEES1K_S1Q_JEEENS4_5SM1004TMEM4LOAD26SM100_TMEM_LOAD_32dp32b16xENS4_13SM90_TMA_LOADENS12_INS13_ILi2ELi4ELi3EEES16_NST_INS5_IJS17_S1M_EEENS5_IJS1M_SC_EEEEEEENS4_39AutoVectorizingCopyWithAssumedAlignmentILi128EEENS4_14SM90_TMA_STOREES26_S28_S28_EEEvvEEEEvNT_6ParamsE,(.L_x_212 - _ZN7cutlass13device_kernelINS_4gemm6kernel13GemmUniversalIN4cute5tupleIJiiiiEEENS1_10collective13CollectiveMmaINS1_35MainloopSm100TmaUmmaWarpSpecializedILi16ELi2ELi4ENS5_IJNS4_1CILi2EEESB_NSA_ILi1EEEEEEEENS5_IJNSA_ILi128EEENSA_ILi64EEENSA_ILi32EEEEEEfNS5_IJlSC_lEEEfSJ_NS4_8TiledMMAINS4_8MMA_AtomIJNS4_23SM100_MMA_TF32_2x1SM_SSINS_10tfloat32_tESN_fLi128ELi64ELNS4_4UMMA5MajorE0ELSP_0ELNSO_7ScaleInE0ELSQ_0EEEEEENS4_6LayoutINS5_IJSC_SC_SC_EEENS5_IJNSA_ILi0EEESV_SV_EEEEENS5_IJNS4_10UnderscoreESY_SY_EEEEENS4_28SM100_TMA_2SM_LOAD_MULTICASTENS4_14ComposedLayoutINS4_7SwizzleILi3ELi4ELi3EEENS4_18smem_ptr_flag_bitsILi32EEENST_INS5_IJNSA_ILi8EEESH_EEENS5_IJSH_SC_EEEEEEEvNS4_8identityENS4_18SM100_TMA_2SM_LOADES1B_vS1C_EENS_8epilogue10collective18CollectiveEpilogueINS1F_23Sm100TmaWarpSpecializedILi3ELi2ELi16ELb1ELb0EEEJNS5_IJSG_SG_SH_EEENS5_IJNST_ISG_SC_EENST_INS5_IJNSA_ILi16EEESB_EEENS5_IJSC_SH_EEEEEEEEfSJ_fSJ_NS1F_6fusion15FusionCallbacksIS1J_NS1R_17LinearCombinationIffffLNS_15FloatRoundStyleE2EEES1K_S1Q_JEEENS4_5SM1004TMEM4LOAD26SM100_TMEM_LOAD_32dp32b16xENS4_13SM90_TMA_LOADENS12_INS13_ILi2ELi4ELi3EEES16_NST_INS5_IJS17_S1M_EEENS5_IJS1M_SC_EEEEEEENS4_39AutoVectorizingCopyWithAssumedAlignmentILi128EEENS4_14SM90_TMA_STOREES26_S28_S28_EEEvvEEEEvNT_6ParamsE)
        .other          _ZN7cutlass13device_kernelINS_4gemm6kernel13GemmUniversalIN4cute5tupleIJiiiiEEENS1_10collective13CollectiveMmaINS1_35MainloopSm100TmaUmmaWarpSpecializedILi16ELi2ELi4ENS5_IJNS4_1CILi2EEESB_NSA_ILi1EEEEEEEENS5_IJNSA_ILi128EEENSA_ILi64EEENSA_ILi32EEEEEEfNS5_IJlSC_lEEEfSJ_NS4_8TiledMMAINS4_8MMA_AtomIJNS4_23SM100_MMA_TF32_2x1SM_SSINS_10tfloat32_tESN_fLi128ELi64ELNS4_4UMMA5MajorE0ELSP_0ELNSO_7ScaleInE0ELSQ_0EEEEEENS4_6LayoutINS5_IJSC_SC_SC_EEENS5_IJNSA_ILi0EEESV_SV_EEEEENS5_IJNS4_10UnderscoreESY_SY_EEEEENS4_28SM100_TMA_2SM_LOAD_MULTICASTENS4_14ComposedLayoutINS4_7SwizzleILi3ELi4ELi3EEENS4_18smem_ptr_flag_bitsILi32EEENST_INS5_IJNSA_ILi8EEESH_EEENS5_IJSH_SC_EEEEEEEvNS4_8identityENS4_18SM100_TMA_2SM_LOADES1B_vS1C_EENS_8epilogue10collective18CollectiveEpilogueINS1F_23Sm100TmaWarpSpecializedILi3ELi2ELi16ELb1ELb0EEEJNS5_IJSG_SG_SH_EEENS5_IJNST_ISG_SC_EENST_INS5_IJNSA_ILi16EEESB_EEENS5_IJSC_SH_EEEEEEEEfSJ_fSJ_NS1F_6fusion15FusionCallbacksIS1J_NS1R_17LinearCombinationIffffLNS_15FloatRoundStyleE2EEES1K_S1Q_JEEENS4_5SM1004TMEM4LOAD26SM100_TMEM_LOAD_32dp32b16xENS4_13SM90_TMA_LOADENS12_INS13_ILi2ELi4ELi3EEES16_NST_INS5_IJS17_S1M_EEENS5_IJS1M_SC_EEEEEEENS4_39AutoVectorizingCopyWithAssumedAlignmentILi128EEENS4_14SM90_TMA_STOREES26_S28_S28_EEEvvEEEEvNT_6ParamsE,@"STO_CUDA_ENTRY STV_DEFAULT"
_ZN7cutlass13device_kernelINS_4gemm6kernel13GemmUniversalIN4cute5tupleIJiiiiEEENS1_10collective13CollectiveMmaINS1_35MainloopSm100TmaUmmaWarpSpecializedILi16ELi2ELi4ENS5_IJNS4_1CILi2EEESB_NSA_ILi1EEEEEEEENS5_IJNSA_ILi128EEENSA_ILi64EEENSA_ILi32EEEEEEfNS5_IJlSC_lEEEfSJ_NS4_8TiledMMAINS4_8MMA_AtomIJNS4_23SM100_MMA_TF32_2x1SM_SSINS_10tfloat32_tESN_fLi128ELi64ELNS4_4UMMA5MajorE0ELSP_0ELNSO_7ScaleInE0ELSQ_0EEEEEENS4_6LayoutINS5_IJSC_SC_SC_EEENS5_IJNSA_ILi0EEESV_SV_EEEEENS5_IJNS4_10UnderscoreESY_SY_EEEEENS4_28SM100_TMA_2SM_LOAD_MULTICASTENS4_14ComposedLayoutINS4_7SwizzleILi3ELi4ELi3EEENS4_18smem_ptr_flag_bitsILi32EEENST_INS5_IJNSA_ILi8EEESH_EEENS5_IJSH_SC_EEEEEEEvNS4_8identityENS4_18SM100_TMA_2SM_LOADES1B_vS1C_EENS_8epilogue10collective18CollectiveEpilogueINS1F_23Sm100TmaWarpSpecializedILi3ELi2ELi16ELb1ELb0EEEJNS5_IJSG_SG_SH_EEENS5_IJNST_ISG_SC_EENST_INS5_IJNSA_ILi16EEESB_EEENS5_IJSC_SH_EEEEEEEEfSJ_fSJ_NS1F_6fusion15FusionCallbacksIS1J_NS1R_17LinearCombinationIffffLNS_15FloatRoundStyleE2EEES1K_S1Q_JEEENS4_5SM1004TMEM4LOAD26SM100_TMEM_LOAD_32dp32b16xENS4_13SM90_TMA_LOADENS12_INS13_ILi2ELi4ELi3EEES16_NST_INS5_IJS17_S1M_EEENS5_IJS1M_SC_EEEEEEENS4_39AutoVectorizingCopyWithAssumedAlignmentILi128EEENS4_14SM90_TMA_STOREES26_S28_S28_EEEvvEEEEvNT_6ParamsE:
[----:B------:R-:W1:Y:S01]  /*0000*/  LDC R1, c[0x0][0x37c] ;  /* 0x0000df00ff017b82 */ /* 0x000e620000000800 */
[----:B------:R-:W2:Y:S01]  /*0010*/  S2R R69, SR_TID.X ;  /* 0x0000000000457919 */ /* 0x000ea20000002100 */
[----:B------:R-:W3:Y:S06]  /*0020*/  LDCU.64 UR8, c[0x0][0x890] ;  /* 0x00011200ff0877ac */ /* 0x000eec0008000a00 */
[----:B------:R-:W4:Y:S01]  /*0030*/  S2UR UR4, SR_CgaCtaId ;  /* 0x00000000000479c3 */ /* 0x000f220000008800 */
[----:B------:R-:W-:Y:S02]  /*0040*/  PRMT R27, RZ, 0x7610, R27 ;  /* 0x00007610ff1b7816 */ /* 0x000fe4000000001b */
[----:B------:R-:W-:Y:S01]  /*0050*/  ELECT P1, URZ, PT ;  /* 0x0000000000ff782f */ /* 0x000fe20003820000 */
[----:B---3--:R-:W-:-:S04]  /*0060*/  UISETP.NE.U32.AND UP0, UPT, UR8, URZ, UPT ;  /* 0x000000ff0800728c */ /* 0x008fc8000bf05070 */
[----:B------:R-:W-:Y:S02]  /*0070*/  UISETP.NE.AND.EX UP0, UPT, UR9, URZ, UPT, UP0 ;  /* 0x000000ff0900728c */ /* 0x000fe4000bf05300 */
[----:B----4-:R-:W-:Y:S02]  /*0080*/  ULOP3.LUT UR46, UR4, 0x1, URZ, 0xc0, !UPT ;  /* 0x00000001042e7892 */ /* 0x010fe4000f8ec0ff */
[----:B------:R-:W-:Y:S01]  /*0090*/  ULOP3.LUT UR45, UR4, 0x1, URZ, 0x3c, !UPT ;  /* 0x00000001042d7892 */ /* 0x000fe2000f8e3cff */
[----:B--2---:R-:W-:-:S05]  /*00a0*/  SHF.R.U32.HI R64, RZ, 0x5, R69 ;  /* 0x00000005ff407819 */ /* 0x004fca0000011645 */
[----:B------:R-:W2:Y:S02]  /*00b0*/  SHFL.IDX PT, R0, R64, RZ, 0x1f ;  /* 0x00001fff40007589 */ /* 0x000ea400000e0000 */
[----:B--2---:R-:W-:Y:S01]  /*00c0*/  R2UR UR13, R0 ;  /* 0x00000000000d72ca */ /* 0x004fe200000e0000 */
[----:B-1----:R-:W-:-:S14]  /*00d0*/  BRA.U UP0, `(.L_x_0) ;  /* 0x0000000100307547 */ /* 0x002fdc000b800000 */
[----:B------:R-:W1:Y:S02]  /*00e0*/  LDCU.64 UR4, c[0x0][0x888] ;  /* 0x00011100ff0477ac */ /* 0x000e640008000a00 */
[----:B-1----:R-:W-:-:S04]  /*00f0*/  UISETP.NE.U32.AND UP0, UPT, UR4, URZ, UPT ;  /* 0x000000ff0400728c */ /* 0x002fc8000bf05070 */
[----:B------:R-:W-:-:S09]  /*0100*/  UISETP.NE.AND.EX UP0, UPT, UR5, URZ, UPT, UP0 ;  /* 0x000000ff0500728c */ /* 0x000fd2000bf05300 */
[----:B------:R-:W-:Y:S05]  /*0110*/  BRA.U !UP0, `(.L_x_1) ;  /* 0x0000000108147547 */ /* 0x000fea000b800000 */
[----:B------:R-:W1:Y:S01]  /*0120*/  LDC.64 R2, c[0x0][0x888] ;  /* 0x00022200ff027b82 */ /* 0x000e620000000a00 */
[----:B------:R-:W1:Y:S02]  /*0130*/  LDCU.64 UR4, c[0x0][0x358] ;  /* 0x00006b00ff0477ac */ /* 0x000e640008000a00 */
[----:B-1----:R1:W5:Y:S01]  /*0140*/  LDG.E R26, desc[UR4][R2.64] ;  /* 0x00000004021a7981 */ /* 0x002362000c1e1900 */
[----:B------:R-:W-:Y:S01]  /*0150*/  HFMA2 R27, -RZ, RZ, 0, 5.9604644775390625e-08 ;  /* 0x00000001ff1b7431 */ /* 0x000fe200000001ff */
[----:B------:R-:W-:Y:S05]  /*0160*/  BRA `(.L_x_0) ;  /* 0x00000000000c7947 */ /* 0x000fea0003800000 */
.L_x_1:
[----:B------:R-:W1:Y:S01]  /*0170*/  LDCU UR4, c[0x0][0x880] ;  /* 0x00011000ff0477ac */ /* 0x000e620008000800 */
[----:B------:R-:W-:Y:S01]  /*0180*/  HFMA2 R27, -RZ, RZ, 0, 5.9604644775390625e-08 ;  /* 0x00000001ff1b7431 */ /* 0x000fe200000001ff */
[----:B-1----:R-:W-:-:S07]  /*0190*/  MOV R26, UR4 ;  /* 0x00000004001a7c02 */ /* 0x002fce0008000f00 */
.L_x_0:
[----:B------:R-:W2:Y:S02]  /*01a0*/  LDCU.64 UR4, c[0x0][0x8b0] ;  /* 0x00011600ff0477ac */ /* 0x000ea40008000a00 */
[----:B--2---:R-:W-:-:S04]  /*01b0*/  UISETP.NE.U32.AND UP0, UPT, UR4, URZ, UPT ;  /* 0x000000ff0400728c */ /* 0x004fc8000bf05070 */
[----:B------:R-:W-:-:S09]  /*01c0*/  UISETP.NE.AND.EX UP0, UPT, UR5, URZ, UPT, UP0 ;  /* 0x000000ff0500728c */ /* 0x000fd2000bf05300 */
[----:B------:R-:W-:Y:S05]  /*01d0*/  BRA.U UP0, `(.L_x_2) ;  /* 0x0000000100287547 */ /* 0x000fea000b800000 */
[----:B------:R-:W2:Y:S02]  /*01e0*/  LDCU.64 UR4, c[0x0][0x8a8] ;  /* 0x00011500ff0477ac */ /* 0x000ea40008000a00 */
[----:B--2---:R-:W-:-:S04]  /*01f0*/  UISETP.NE.U32.AND UP0, UPT, UR4, URZ, UPT ;  /* 0x000000ff0400728c */ /* 0x004fc8000bf05070 */
[----:B------:R-:W-:-:S09]  /*0200*/  UISETP.NE.AND.EX UP0, UPT, UR5, URZ, UPT, UP0 ;  /* 0x000000ff0500728c */ /* 0x000fd2000bf05300 */
[----:B------:R-:W-:Y:S05]  /*0210*/  BRA.U !UP0, `(.L_x_3) ;  /* 0x0000000108107547 */ /* 0x000fea000b800000 */
[----:B------:R-:W2:Y:S01]  /*0220*/  LDC.64 R24, c[0x0][0x8a8] ;  /* 0x00022a00ff187b82 */ /* 0x000ea20000000a00 */
[----:B------:R-:W2:Y:S02]  /*0230*/  LDCU.64 UR4, c[0x0][0x358] ;  /* 0x00006b00ff0477ac */ /* 0x000ea40008000a00 */
[----:B--2---:R2:W5:Y:S01]  /*0240*/  LDG.E R24, desc[UR4][R24.64] ;  /* 0x0000000418187981 */ /* 0x004562000c1e1900 */
[----:B------:R-:W-:Y:S05]  /*0250*/  BRA `(.L_x_2) ;  /* 0x0000000000087947 */ /* 0x000fea0003800000 */
.L_x_3:
[----:B------:R-:W2:Y:S02]  /*0260*/  LDCU UR4, c[0x0][0x8a0] ;  /* 0x00011400ff0477ac */ /* 0x000ea40008000800 */
[----:B--2---:R-:W-:Y:S02]  /*0270*/  MOV R24, UR4 ;  /* 0x0000000400187c02 */ /* 0x004fe40008000f00 */
.L_x_2:
[----:B------:R-:W-:Y:S01]  /*0280*/  IMAD.U32 R0, RZ, RZ, UR13 ;  /* 0x0000000dff007e24 */ /* 0x000fe2000f8e00ff */
[----:B------:R-:W-:Y:S04]  /*0290*/  BSSY.RECONVERGENT B0, `(.L_x_4) ;  /* 0x000000c000007945 */ /* 0x000fe80003800200 */
[C---:B------:R-:W-:Y:S02]  /*02a0*/  ISETP.NE.OR P2, PT, R0.reuse, 0x1, !P1 ;  /* 0x000000010000780c */ /* 0x040fe40004f45670 */
[----:B------:R-:W-:-:S11]  /*02b0*/  ISETP.NE.OR P0, PT, R0, 0x3, !P1 ;  /* 0x000000030000780c */ /* 0x000fd60004f05670 */
[----:B------:R-:W-:Y:S05]  /*02c0*/  @P2 BRA `(.L_x_5) ;  /* 0x0000000000202947 */ /* 0x000fea0003800000 */
[----:B------:R-:W3:Y:S02]  /*02d0*/  LDCU.64 UR4, c[0x0][0x348] ;  /* 0x00006900ff0477ac */ /* 0x000ee40008000a00 */
[----:B---3--:R-:W-:Y:S02]  /*02e0*/  UIADD3 UR6, UP1, UPT, UR4, 0x80, URZ ;  /* 0x0000008004067890 */ /* 0x008fe4000ff3e0ff */
[----:B------:R-:W-:Y:S02]  /*02f0*/  UIADD3 UR4, UP0, UPT, UR4, 0x180, URZ ;  /* 0x0000018004047890 */ /* 0x000fe4000ff1e0ff */
[----:B------:R-:W-:Y:S02]  /*0300*/  UIADD3.X UR7, UPT, UPT, URZ, UR5, URZ, UP1, !UPT ;  /* 0x00000005ff077290 */ /* 0x000fe40008ffe4ff */
[----:B------:R-:W-:-:S07]  /*0310*/  UIADD3.X UR5, UPT, UPT, URZ, UR5, URZ, UP0, !UPT ;  /* 0x00000005ff057290 */ /* 0x000fce00087fe4ff */
[----:B------:R3:W-:Y:S02]  /*0320*/  UTMACCTL.PF [UR6] ;  /* 0x00000000060079b9 */ /* 0x0007e40008040000 */
[----:B------:R3:W-:Y:S02]  /*0330*/  UTMACCTL.PF [UR4] ;  /* 0x00000000040079b9 */ /* 0x0007e40008040000 */
[----:B---3--:R-:W-:Y:S01]  /*0340*/  NOP ;  /* 0x0000000000007918 */ /* 0x008fe20000000000 */
.L_x_5:
[----:B------:R-:W-:Y:S05]  /*0350*/  BSYNC.RECONVERGENT B0 ;  /* 0x0000000000007941 */ /* 0x000fea0003800200 */
.L_x_4:
[----:B------:R-:W-:Y:S04]  /*0360*/  BSSY.RECONVERGENT B0, `(.L_x_6) ;  /* 0x000000a000007945 */ /* 0x000fe80003800200 */
        /* <DEDUP_REMOVED lines=9> */
.L_x_7:
[----:B------:R-:W-:Y:S05]  /*0400*/  BSYNC.RECONVERGENT B0 ;  /* 0x0000000000007941 */ /* 0x000fea0003800200 */
.L_x_6:
[----:B------:R-:W3:Y:S01]  /*0410*/  LDCU.64 UR4, c[0x0][0x888] ;  /* 0x00011100ff0477ac */ /* 0x000ee20008000a00 */
[----:B------:R-:W-:Y:S02]  /*0420*/  UISETP.EQ.U32.AND UP1, UPT, UR8, URZ, UPT ;  /* 0x000000ff0800728c */ /* 0x000fe4000bf22070 */
[----:B------:R-:W-:Y:S02]  /*0430*/  UPLOP3.LUT UP3, UPT, UPT, UPT, UPT, 0x80, 0x8 ;  /* 0x000000000008789c */ /* 0x000fe40003f6f070 */
[----:B---3--:R-:W-:-:S04]  /*0440*/  UISETP.NE.U32.AND UP0, UPT, UR4, URZ, UPT ;  /* 0x000000ff0400728c */ /* 0x008fc8000bf05070 */
[----:B------:R-:W-:-:S04]  /*0450*/  UISETP.NE.AND.EX UP0, UPT, UR5, URZ, UPT, UP0 ;  /* 0x000000ff0500728c */ /* 0x000fc8000bf05300 */
[----:B------:R-:W-:-:S04]  /*0460*/  UISETP.EQ.OR.EX UP2, UPT, UR9, URZ, !UP0, UP1 ;  /* 0x000000ff0900728c */ /* 0x000fc8000c742710 */
[----:B------:R-:W-:-:S06]  /*0470*/  UP2UR UR4, UPR, URZ, 0x4 ;  /* 0x00000004ff047883 */ /* 0x000fcc0008000000 */
[----:B------:R-:W-:Y:S01]  /*0480*/  MOV R66, UR4 ;  /* 0x0000000400427c02 */ /* 0x000fe20008000f00 */
[----:B------:R-:W-:Y:S06]  /*0490*/  BRA.U !UP2, `(.L_x_8) ;  /* 0x000000010a207547 */ /* 0x000fec000b800000 */
[----:B------:R-:W-:Y:S01]  /*04a0*/  UISETP.NE.U32.AND UP1, UPT, UR8, URZ, UPT ;  /* 0x000000ff0800728c */ /* 0x000fe2000bf25070 */
[----:B-----5:R-:W-:Y:S01]  /*04b0*/  FSETP.NEU.AND P0, PT, R26, RZ, PT ;  /* 0x000000ff1a00720b */ /* 0x020fe20003f0d000 */
[----:B------:R-:W-:Y:S02]  /*04c0*/  USEL UR4, URZ, 0xffffffff, UP0 ;  /* 0xffffffffff047887 */ /* 0x000fe40008000000 */
[----:B------:R-:W-:-:S10]  /*04d0*/  UISETP.NE.AND.EX UP1, UPT, UR9, URZ, UPT, UP1 ;  /* 0x000000ff0900728c */ /* 0x000fd4000bf25310 */
[----:B------:R-:W-:Y:S01]  /*04e0*/  VOTEU.ANY UP0, P0 ;  /* 0x0000000000ff7886 */ /* 0x000fe20000000100 */
[----:B------:R-:W-:-:S04]  /*04f0*/  @!UP1 USEL UR4, URZ, 0xffffffff, UP0 ;  /* 0xffffffffff049887 */ /* 0x000fc80008000000 */
[----:B------:R-:W-:-:S04]  /*0500*/  ULOP3.LUT UR4, UR4, 0x1, URZ, 0xc0, !UPT ;  /* 0x0000000104047892 */ /* 0x000fc8000f8ec0ff */
[----:B------:R-:W-:-:S11]  /*0510*/  UISETP.NE.U32.AND UP3, UPT, UR4, 0x1, UPT ;  /* 0x000000010400788c */ /* 0x000fd6000bf65070 */
.L_x_8:
[----:B------:R-:W3:Y:S01]  /*0520*/  SHFL.IDX PT, R0, R64, RZ, 0x1f ;  /* 0x00001fff40007589 */ /* 0x000ee200000e0000 */
[----:B------:R-:W-:-:S04]  /*0530*/  UISETP.NE.AND UP0, UPT, UR13, 0x2, UPT ;  /* 0x000000020d00788c */ /* 0x000fc8000bf05270 */
[----:B------:R-:W-:Y:S02]  /*0540*/  UISETP.EQ.AND UP1, UPT, UR46, URZ, !UP0 ;  /* 0x000000ff2e00728c */ /* 0x000fe4000c722270 */
[----:B------:R-:W-:-:S04]  /*0550*/  USEL UR43, URZ, 0x1, UP0 ;  /* 0x00000001ff2b7887 */ /* 0x000fc80008000000 */
[----:B------:R-:W-:Y:S02]  /*0560*/  PLOP3.LUT P3, PT, P1, PT, UP1, 0x80, 0x8 ;  /* 0x000000000008781c */ /* 0x000fe40000f6f018 */
[----:B---3--:R-:W-:-:S13]  /*0570*/  ISETP.NE.AND P0, PT, R0, RZ, PT ;  /* 0x000000ff0000720c */ /* 0x008fda0003f05270 */
[----:B------:R-:W-:Y:S05]  /*0580*/  @P0 BRA `(.L_x_9) ;  /* 0x0000000000c40947 */ /* 0x000fea0003800000 */
[----:B------:R-:W-:Y:S01]  /*0590*/  ELECT P0, URZ, PT ;  /* 0x0000000000ff782f */ /* 0x000fe20003800000 */
[----:B------:R-:W-:-:S12]  /*05a0*/  BSSY.RECONVERGENT B0, `(.L_x_9) ;  /* 0x000002f000007945 */ /* 0x000fd80003800200 */
[----:B------:R-:W-:Y:S05]  /*05b0*/  @!P0 BRA `(.L_x_10) ;  /* 0x0000000000b48947 */ /* 0x000fea0003800000 */
[----:B------:R-:W3:Y:S01]  /*05c0*/  S2UR UR5, SR_CgaCtaId ;  /* 0x00000000000579c3 */ /* 0x000ee20000008800 */
[----:B------:R-:W-:Y:S01]  /*05d0*/  UMOV UR4, 0x400 ;  /* 0x0000040000047882 */ /* 0x000fe20000000000 */
[----:B------:R-:W-:Y:S01]  /*05e0*/  UMOV UR8, 0x1 ;  /* 0x0000000100087882 */ /* 0x000fe20000000000 */
[----:B------:R-:W-:Y:S01]  /*05f0*/  UMOV UR6, 0x2 ;  /* 0x0000000200067882 */ /* 0x000fe20000000000 */
[----:B------:R-:W-:-:S04]  /*0600*/  UIADD3 UR8, UPT, UPT, -UR8, 0x100000, URZ ;  /* 0x0010000008087890 */ /* 0x000fc8000fffe1ff */
[----:B------:R-:W-:Y:S02]  /*0610*/  USHF.L.U32 UR9, UR8, 0xb, URZ ;  /* 0x0000000b08097899 */ /* 0x000fe400080006ff */
[----:B------:R-:W-:Y:S02]  /*0620*/  USHF.L.U32 UR8, UR8, 0x1, URZ ;  /* 0x0000000108087899 */ /* 0x000fe400080006ff */
[----:B------:R-:W-:-:S04]  /*0630*/  UIADD3 UR6, UPT, UPT, -UR6, 0x100000, URZ ;  /* 0x0010000006067890 */ /* 0x000fc8000fffe1ff */
[----:B------:R-:W-:Y:S02]  /*0640*/  USHF.L.U32 UR7, UR6, 0xb, URZ ;  /* 0x0000000b06077899 */ /* 0x000fe400080006ff */
[----:B------:R-:W-:Y:S02]  /*0650*/  USHF.L.U32 UR6, UR6, 0x1, URZ ;  /* 0x0000000106067899 */ /* 0x000fe400080006ff */
[----:B---3--:R-:W-:Y:S01]  /*0660*/  ULEA UR4, UR5, UR4, 0x18 ;  /* 0x0000000405047291 */ /* 0x008fe2000f8ec0ff */
[----:B------:R-:W3:Y:S11]  /*0670*/  FENCE.VIEW.ASYNC.S ;  /* 0x00000000000073c6 */ /* 0x000ef60000000000 */
[----:B---3--:R3:W4:Y:S01]  /*0680*/  SYNCS.EXCH.64 URZ, [UR4], UR8 ;  /* 0x0000000804ff75b2 */ /* 0x0087220008000100 */
[----:B------:R3:W1:Y:S01]  /*0690*/  SYNCS.EXCH.64 URZ, [UR4+0x80], UR6 ;  /* 0x0000800604ff75b2 */ /* 0x0006620008000100 */
        /* <DEDUP_REMOVED lines=29> */
[----:B------:R3:W1:Y:S02]  /*0870*/  SYNCS.EXCH.64 URZ, [UR4+0xf8], UR6 ;  /* 0x0000f80604ff75b2 */ /* 0x0006640008000100 */
[----:B---34-:R-:W-:Y:S01]  /*0880*/  NOP ;  /* 0x0000000000007918 */ /* 0x018fe20000000000 */
.L_x_10:
[----:B------:R-:W-:Y:S05]  /*0890*/  BSYNC.RECONVERGENT B0 ;  /* 0x0000000000007941 */ /* 0x000fea0003800200 */
.L_x_9:
[----:B------:R-:W3:Y:S01]  /*08a0*/  SHFL.IDX PT, R0, R64, RZ, 0x1f ;  /* 0x00001fff40007589 */ /* 0x000ee200000e0000 */
[----:B------:R-:W-:Y:S01]  /*08b0*/  NOP ;  /* 0x0000000000007918 */ /* 0x000fe20000000000 */
[----:B---3--:R-:W-:-:S13]  /*08c0*/  ISETP.NE.AND P0, PT, R0, 0x1, PT ;  /* 0x000000010000780c */ /* 0x008fda0003f05270 */
[----:B------:R-:W-:Y:S05]  /*08d0*/  @P0 BRA `(.L_x_11) ;  /* 0x0000000000500947 */ /* 0x000fea0003800000 */
        /* <DEDUP_REMOVED lines=9> */
[----:B------:R-:W-:Y:S01]  /*0970*/  USHF.L.U32 UR6, UR6, 0x1, URZ ;  /* 0x0000000106067899 */ /* 0x000fe200080006ff */
[----:B------:R-:W-:Y:S01]  /*0980*/  ELECT P0, URZ, PT ;  /* 0x0000000000ff782f */ /* 0x000fe20003800000 */
[----:B---3--:R-:W-:Y:S01]  /*0990*/  ULEA UR4, UR5, UR4, 0x18 ;  /* 0x0000000405047291 */ /* 0x008fe2000f8ec0ff */
[----:B------:R-:W3:Y:S11]  /*09a0*/  FENCE.VIEW.ASYNC.S ;  /* 0x00000000000073c6 */ /* 0x000ef60000000000 */
[----:B---3--:R3:W4:Y:S01]  /*09b0*/  SYNCS.EXCH.64 URZ, [UR4+0x100], UR8 ;  /* 0x0001000804ff75b2 */ /* 0x0087220008000100 */
[----:B------:R3:W1:Y:S01]  /*09c0*/  SYNCS.EXCH.64 URZ, [UR4+0x118], UR6 ;  /* 0x0001180604ff75b2 */ /* 0x0006620008000100 */
[----:B------:R3:W1:Y:S01]  /*09d0*/  SYNCS.EXCH.64 URZ, [UR4+0x108], UR8 ;  /* 0x0001080804ff75b2 */ /* 0x0006620008000100 */
[----:B------:R3:W1:Y:S01]  /*09e0*/  SYNCS.EXCH.64 URZ, [UR4+0x120], UR6 ;  /* 0x0001200604ff75b2 */ /* 0x0006620008000100 */
[----:B------:R3:W1:Y:S01]  /*09f0*/  SYNCS.EXCH.64 URZ, [UR4+0x110], UR8 ;  /* 0x0001100804ff75b2 */ /* 0x0006620008000100 */
[----:B------:R3:W1:Y:S01]  /*0a00*/  SYNCS.EXCH.64 URZ, [UR4+0x128], UR6 ;  /* 0x0001280604ff75b2 */ /* 0x0006620008000100 */
[----:B------:R-:W-:Y:S01]  /*0a10*/  NOP ;  /* 0x0000000000007918 */ /* 0x000fe20000000000 */
.L_x_11:
[----:B------:R-:W2:Y:S01]  /*0a20*/  SHFL.IDX PT, R0, R64, RZ, 0x1f ;  /* 0x00001fff40007589 */ /* 0x000ea200000e0000 */
[----:B------:R-:W-:Y:S01]  /*0a30*/  NOP ;  /* 0x0000000000007918 */ /* 0x000fe20000000000 */
[----:B--2---:R-:W-:-:S13]  /*0a40*/  ISETP.NE.AND P0, PT, R0, 0x3, PT ;  /* 0x000000030000780c */ /* 0x004fda0003f05270 */
[----:B------:R-:W-:Y:S05]  /*0a50*/  @P0 BRA `(.L_x_12) ;  /* 0x0000000000300947 */ /* 0x000fea0003800000 */
[----:B------:R-:W2:Y:S01]  /*0a60*/  S2UR UR5, SR_CgaCtaId ;  /* 0x00000000000579c3 */ /* 0x000ea20000008800 */
[----:B---3--:R-:W-:Y:S01]  /*0a70*/  UMOV UR6, 0x400 ;  /* 0x0000040000067882 */ /* 0x008fe20000000000 */
[----:B------:R-:W-:Y:S01]  /*0a80*/  UMOV UR4, 0x20 ;  /* 0x0000002000047882 */ /* 0x000fe20000000000 */
[----:B------:R-:W-:Y:S01]  /*0a90*/  ELECT P0, URZ, PT ;  /* 0x0000000000ff782f */ /* 0x000fe20003800000 */
[----:B--2---:R-:W-:Y:S02]  /*0aa0*/  ULEA UR6, UR5, UR6, 0x18 ;  /* 0x0000000605067291 */ /* 0x004fe4000f8ec0ff */
[----:B------:R-:W-:-:S04]  /*0ab0*/  UIADD3 UR4, UPT, UPT, -UR4, 0x100000, URZ ;  /* 0x0010000004047890 */ /* 0x000fc8000fffe1ff */
[----:B------:R-:W-:Y:S02]  /*0ac0*/  USHF.L.U32 UR5, UR4, 0xb, URZ ;  /* 0x0000000b04057899 */ /* 0x000fe400080006ff */
[----:B------:R-:W-:Y:S01]  /*0ad0*/  USHF.L.U32 UR4, UR4, 0x1, URZ ;  /* 0x0000000104047899 */ /* 0x000fe200080006ff */
[----:B------:R-:W2:Y:S11]  /*0ae0*/  FENCE.VIEW.ASYNC.S ;  /* 0x00000000000073c6 */ /* 0x000eb60000000000 */
[----:B--2---:R2:W3:Y:S01]  /*0af0*/  SYNCS.EXCH.64 URZ, [UR6+0x130], UR4 ;  /* 0x0001300406ff75b2 */ /* 0x0044e20008000100 */
[----:B------:R2:W1:Y:S01]  /*0b00*/  SYNCS.EXCH.64 URZ, [UR6+0x138], UR4 ;  /* 0x0001380406ff75b2 */ /* 0x0004620008000100 */
[----:B------:R-:W-:Y:S01]  /*0b10*/  NOP ;  /* 0x0000000000007918 */ /* 0x000fe20000000000 */
.L_x_12:
[----:B------:R-:W4:Y:S01]  /*0b20*/  SHFL.IDX PT, R0, R64, RZ, 0x1f ;  /* 0x00001fff40007589 */ /* 0x000f2200000e0000 */
[----:B------:R-:W-:Y:S01]  /*0b30*/  NOP ;  /* 0x0000000000007918 */ /* 0x000fe20000000000 */
[----:B----4-:R-:W-:-:S13]  /*0b40*/  ISETP.NE.AND P0, PT, R0, 0x4, PT ;  /* 0x000000040000780c */ /* 0x010fda0003f05270 */
[----:B------:R-:W-:Y:S05]  /*0b50*/  @P0 BRA `(.L_x_13) ;  /* 0x00000000004c0947 */ /* 0x000fea0003800000 */
[----:B--2---:R-:W2:Y:S01]  /*0b60*/  S2UR UR5, SR_CgaCtaId ;  /* 0x00000000000579c3 */ /* 0x004ea20000008800 */
[----:B---3--:R-:W-:Y:S01]  /*0b70*/  UMOV UR4, 0x3a0 ;  /* 0x000003a000047882 */ /* 0x008fe20000000000 */
[----:B------:R-:W-:Y:S01]  /*0b80*/  UMOV UR6, 0x400 ;  /* 0x0000040000067882 */ /* 0x000fe20000000000 */
[----:B------:R-:W-:Y:S01]  /*0b90*/  USEL UR4, UR4, 0x320, UP3 ;  /* 0x0000032004047887 */ /* 0x000fe20009800000 */
[----:B------:R-:W-:Y:S01]  /*0ba0*/  UMOV UR8, 0x1 ;  /* 0x0000000100087882 */ /* 0x000fe20000000000 */
[----:B------:R-:W-:Y:S01]  /*0bb0*/  ELECT P0, URZ, PT ;  /* 0x0000000000ff782f */ /* 0x000fe20003800000 */
[----:B------:R-:W-:-:S04]  /*0bc0*/  UIADD3 UR8, UPT, UPT, -UR8, 0x100000, URZ ;  /* 0x0010000008087890 */ /* 0x000fc8000fffe1ff */
[----:B------:R-:W-:Y:S02]  /*0bd0*/  USHF.L.U32 UR9, UR8, 0xb, URZ ;  /* 0x0000000b08097899 */ /* 0x000fe400080006ff */
[----:B------:R-:W-:Y:S02]  /*0be0*/  USHF.L.U32 UR8, UR8, 0x1, URZ ;  /* 0x0000000108087899 */ /* 0x000fe400080006ff */
[----:B--2---:R-:W-:Y:S02]  /*0bf0*/  ULEA UR6, UR5, UR6, 0x18 ;  /* 0x0000000605067291 */ /* 0x004fe4000f8ec0ff */
[----:B------:R-:W-:-:S04]  /*0c00*/  UIADD3 UR4, UPT, UPT, -UR4, 0x100000, URZ ;  /* 0x0010000004047890 */ /* 0x000fc8000fffe1ff */
[----:B------:R-:W-:Y:S02]  /*0c10*/  USHF.L.U32 UR5, UR4, 0xb, URZ ;  /* 0x0000000b04057899 */ /* 0x000fe400080006ff */
[----:B------:R-:W-:Y:S01]  /*0c20*/  USHF.L.U32 UR4, UR4, 0x1, URZ ;  /* 0x0000000104047899 */ /* 0x000fe200080006ff */
[----:B------:R-:W2:Y:S03]  /*0c30*/  FENCE.VIEW.ASYNC.S ;  /* 0x00000000000073c6 */ /* 0x000ea60000000000 */
[----:B--2---:R4:W2:Y:S08]  /*0c40*/  SYNCS.EXCH.64 URZ, [UR6+0x140], UR8 ;  /* 0x0001400806ff75b2 */ /* 0x0048b00008000100 */
[----:B------:R4:W3:Y:S01]  /*0c50*/  SYNCS.EXCH.64 URZ, [UR6+0x150], UR4 ;  /* 0x0001500406ff75b2 */ /* 0x0008e20008000100 */
[----:B------:R4:W1:Y:S01]  /*0c60*/  SYNCS.EXCH.64 URZ, [UR6+0x148], UR8 ;  /* 0x0001480806ff75b2 */ /* 0x0008620008000100 */
[----:B------:R4:W1:Y:S02]  /*0c70*/  SYNCS.EXCH.64 URZ, [UR6+0x158], UR4 ;  /* 0x0001580406ff75b2 */ /* 0x0008640008000100 */
[----:B----4-:R-:W-:Y:S01]  /*0c80*/  NOP ;  /* 0x0000000000007918 */ /* 0x010fe20000000000 */
.L_x_13:
[----:B------:R-:W4:Y:S01]  /*0c90*/  SHFL.IDX PT, R0, R64, RZ, 0x1f ;  /* 0x00001fff40007589 */ /* 0x000f2200000e0000 */
[----:B------:R-:W-:Y:S01]  /*0ca0*/  NOP ;  /* 0x0000000000007918 */ /* 0x000fe20000000000 */
[----:B----4-:R-:W-:-:S13]  /*0cb0*/  ISETP.NE.AND P0, PT, R0, 0x5, PT ;  /* 0x000000050000780c */ /* 0x010fda0003f05270 */
[----:B------:R-:W-:Y:S05]  /*0cc0*/  @P0 BRA `(.L_x_14) ;  /* 0x0000000000580947 */ /* 0x000fea0003800000 */
[----:B--2---:R-:W2:Y:S01]  /*0cd0*/  S2UR UR5, SR_CgaCtaId ;  /* 0x00000000000579c3 */ /* 0x004ea20000008800 */
[----:B---3--:R-:W-:Y:S01]  /*0ce0*/  UMOV UR4, 0x400 ;  /* 0x0000040000047882 */ /* 0x008fe20000000000 */
        /* <DEDUP_REMOVED lines=9> */
[----:B--2---:R-:W-:Y:S01]  /*0d80*/  ULEA UR4, UR5, UR4, 0x18 ;  /* 0x0000000405047291 */ /* 0x004fe2000f8ec0ff */
[----:B------:R-:W2:Y:S11]  /*0d90*/  FENCE.VIEW.ASYNC.S ;  /* 0x00000000000073c6 */ /* 0x000eb60000000000 */
[----:B--2---:R4:W2:Y:S01]  /*0da0*/  SYNCS.EXCH.64 URZ, [UR4+0x160], UR6 ;  /* 0x0001600604ff75b2 */ /* 0x0048a20008000100 */
[----:B------:R4:W3:Y:S01]  /*0db0*/  SYNCS.EXCH.64 URZ, [UR4+0x180], UR8 ;  /* 0x0001800804ff75b2 */ /* 0x0008e20008000100 */
[----:B------:R4:W1:Y:S01]  /*0dc0*/  SYNCS.EXCH.64 URZ, [UR4+0x168], UR6 ;  /* 0x0001680604ff75b2 */ /* 0x0008620008000100 */
[----:B------:R4:W1:Y:S01]  /*0dd0*/  SYNCS.EXCH.64 URZ, [UR4+0x188], UR8 ;  /* 0x0001880804ff75b2 */ /* 0x0008620008000100 */
[----:B------:R4:W1:Y:S01]  /*0de0*/  SYNCS.EXCH.64 URZ, [UR4+0x170], UR6 ;  /* 0x0001700604ff75b2 */ /* 0x0008620008000100 */
[----:B------:R4:W1:Y:S01]  /*0df0*/  SYNCS.EXCH.64 URZ, [UR4+0x190], UR8 ;  /* 0x0001900804ff75b2 */ /* 0x0008620008000100 */
[----:B------:R4:W1:Y:S01]  /*0e00*/  SYNCS.EXCH.64 URZ, [UR4+0x178], UR6 ;  /* 0x0001780604ff75b2 */ /* 0x0008620008000100 */
[----:B------:R4:W1:Y:S02]  /*0e10*/  SYNCS.EXCH.64 URZ, [UR4+0x198], UR8 ;  /* 0x0001980804ff75b2 */ /* 0x0008640008000100 */
[----:B----4-:R-:W-:Y:S01]  /*0e20*/  NOP ;  /* 0x0000000000007918 */ /* 0x010fe20000000000 */
.L_x_14:
[----:B------:R-:W4:Y:S01]  /*0e30*/  SHFL.IDX PT, R0, R64, RZ, 0x1f ;  /* 0x00001fff40007589 */ /* 0x000f2200000e0000 */
[----:B------:R-:W-:Y:S01]  /*0e40*/  ISETP.NE.OR P1, PT, RZ, UR13, !P1 ;  /* 0x0000000dff007c0c */ /* 0x000fe2000cf25670 */
[----:B------:R-:W-:Y:S01]  /*0e50*/  NOP ;  /* 0x0000000000007918 */ /* 0x000fe20000000000 */
[----:B----4-:R-:W-:-:S13]  /*0e60*/  ISETP.NE.AND P0, PT, R0, 0x3, PT ;  /* 0x000000030000780c */ /* 0x010fda0003f05270 */
[----:B------:R-:W-:Y:S05]  /*0e70*/  @P0 BRA `(.L_x_15) ;  /* 0x0000000000380947 */ /* 0x000fea0003800000 */
[----:B--2---:R-:W2:Y:S01]  /*0e80*/  S2UR UR5, SR_CgaCtaId ;  /* 0x00000000000579c3 */ /* 0x004ea20000008800 */
[----:B---3--:R-:W-:Y:S01]  /*0e90*/  UMOV UR4, 0x400 ;  /* 0x0000040000047882 */ /* 0x008fe20000000000 */
[----:B------:R-:W-:Y:S01]  /*0ea0*/  UMOV UR6, 0x20 ;  /* 0x0000002000067882 */ /* 0x000fe20000000000 */
[----:B------:R-:W-:Y:S01]  /*0eb0*/  ELECT P0, URZ, PT ;  /* 0x0000000000ff782f */ /* 0x000fe20003800000 */
[----:B------:R-:W-:-:S04]  /*0ec0*/  UIADD3 UR6, UPT, UPT, -UR6, 0x100000, URZ ;  /* 0x0010000006067890 */ /* 0x000fc8000fffe1ff */
[----:B------:R-:W-:Y:S02]  /*0ed0*/  USHF.L.U32 UR7, UR6, 0xb, URZ ;  /* 0x0000000b06077899 */ /* 0x000fe400080006ff */
[----:B------:R-:W-:Y:S02]  /*0ee0*/  USHF.L.U32 UR6, UR6, 0x1, URZ ;  /* 0x0000000106067899 */ /* 0x000fe400080006ff */
[----:B--2---:R-:W-:Y:S01]  /*0ef0*/  ULEA UR4, UR5, UR4, 0x18 ;  /* 0x0000000405047291 */ /* 0x004fe2000f8ec0ff */
[----:B------:R-:W2:Y:S11]  /*0f00*/  FENCE.VIEW.ASYNC.S ;  /* 0x00000000000073c6 */ /* 0x000eb60000000000 */
[----:B--2---:R4:W2:Y:S01]  /*0f10*/  SYNCS.EXCH.64 URZ, [UR4+0x1a0], UR6 ;  /* 0x0001a00604ff75b2 */ /* 0x0048a20008000100 */
[----:B------:R4:W3:Y:S01]  /*0f20*/  SYNCS.EXCH.64 URZ, [UR4+0x1b0], UR6 ;  /* 0x0001b00604ff75b2 */ /* 0x0008e20008000100 */
[----:B------:R4:W1:Y:S01]  /*0f30*/  SYNCS.EXCH.64 URZ, [UR4+0x1a8], UR6 ;  /* 0x0001a80604ff75b2 */ /* 0x0008620008000100 */
[----:B------:R4:W1:Y:S02]  /*0f40*/  SYNCS.EXCH.64 URZ, [UR4+0x1b8], UR6 ;  /* 0x0001b80604ff75b2 */ /* 0x0008640008000100 */
[----:B----4-:R-:W-:Y:S01]  /*0f50*/  NOP ;  /* 0x0000000000007918 */ /* 0x010fe20000000000 */
.L_x_15:
[----:B---3--:R-:W3:Y:S01]  /*0f60*/  S2UR UR7, SR_CgaCtaId ;  /* 0x00000000000779c3 */ /* 0x008ee20000008800 */
[----:B------:R-:W-:Y:S01]  /*0f70*/  VOTEU.ALL UP0, P1 ;  /* 0x0000000000ff7886 */ /* 0x000fe20000800000 */
[----:B--2---:R-:W-:Y:S01]  /*0f80*/  UMOV UR4, 0x20 ;  /* 0x0000002000047882 */ /* 0x004fe20000000000 */
[----:B------:R-:W-:Y:S01]  /*0f90*/  NOP ;  /* 0x0000000000007918 */ /* 0x000fe20000000000 */
[----:B------:R-:W-:Y:S01]  /*0fa0*/  LOP3.LUT R0, R69, 0x1f, RZ, 0xc0, !PT ;  /* 0x0000001f45007812 */ /* 0x000fe200078ec0ff */
[----:B------:R-:W-:Y:S01]  /*0fb0*/  UISETP.NE.AND UP4, UPT, UR13, URZ, UPT ;  /* 0x000000ff0d00728c */ /* 0x000fe2000bf85270 */
[----:B------:R-:W-:Y:S01]  /*0fc0*/  @!UP0 UMOV UR6, 0x400 ;  /* 0x0000040000068882 */ /* 0x000fe20000000000 */
[----:B------:R-:W-:-:S04]  /*0fd0*/  @!UP0 UIADD3 UR4, UPT, UPT, -UR4, 0x100000, URZ ;  /* 0x0010000004048890 */ /* 0x000fc8000fffe1ff */
[----:B------:R-:W-:Y:S02]  /*0fe0*/  @!UP0 USHF.L.U32 UR5, UR4, 0xb, URZ ;  /* 0x0000000b04058899 */ /* 0x000fe400080006ff */
[----:B------:R-:W-:Y:S02]  /*0ff0*/  @!UP0 USHF.L.U32 UR4, UR4, 0x1, URZ ;  /* 0x0000000104048899 */ /* 0x000fe400080006ff */
[----:B---3--:R-:W-:Y:S01]  /*1000*/  @!UP0 ULEA UR6, UR7, UR6, 0x18 ;  /* 0x0000000607068291 */ /* 0x008fe2000f8ec0ff */
[----:B------:R-:W2:Y:S01]  /*1010*/  LDCU UR7, c[0x0][0x36c] ;  /* 0x00006d80ff0777ac */ /* 0x000ea20008000800 */
[----:B------:R-:W-:Y:S01]  /*1020*/  VOTEU.ALL UP0, P1 ;  /* 0x0000000000ff7886 */ /* 0x000fe20000800000 */
[----:B------:R-:W3:Y:S09]  /*1030*/  FENCE.VIEW.ASYNC.S ;  /* 0x00000000000073c6 */ /* 0x000ef20000000000 */
[----:B---3--:R3:W4:Y:S01]  /*1040*/  @!UP0 SYNCS.EXCH.64 URZ, [UR6+0x1c0], UR4 ;  /* 0x0001c00406ff85b2 */ /* 0x0087220008000100 */
[----:B--2---:R-:W-:-:S09]  /*1050*/  UISETP.EQ.U32.AND UP5, UPT, UR7, 0x1, UPT ;  /* 0x000000010700788c */ /* 0x004fd2000bfa2070 */
[----:B---3--:R-:W-:Y:S05]  /*1060*/  BRA.U !UP5, `(.L_x_16) ;  /* 0x000000010d087547 */ /* 0x008fea000b800000 */
[----:B-1--4-:R-:W-:Y:S01]  /*1070*/  UCGABAR_ARV ;  /* 0x00000000000079c7 */ /* 0x012fe20008000000 */
[----:B------:R-:W-:Y:S05]  /*1080*/  BRA `(.L_x_17) ;  /* 0x0000000000047947 */ /* 0x000fea0003800000 */
.L_x_16:
[----:B-1--4-:R-:W-:Y:S01]  /*1090*/  NOP ;  /* 0x0000000000007918 */ /* 0x012fe20000000000 */
.L_x_17:
[----:B------:R-:W1:Y:S01]  /*10a0*/  S2UR UR19, SR_CTAID.X ;  /* 0x00000000001379c3 */ /* 0x000e620000002500 */
[----:B------:R-:W-:-:S05]  /*10b0*/  CS2R.32 R65, SR_CgaSize ;  /* 0x0000000000417805 */ /* 0x000fca0000008a00 */
[----:B------:R-:W-:-:S05]  /*10c0*/  IMAD R65, R65, -0xa0, RZ ;  /* 0xffffff6041417824 */ /* 0x000fca00078e02ff */
[----:B------:R-:W-:-:S14]  /*10d0*/  R2UR UR5, R65 ;  /* 0x00000000410572ca */ /* 0x000fdc00000e0000 */
[----:B------:R-:W2:Y:S01]  /*10e0*/  LDCU UR5, c[0x0][UR5+0x2b0] ;  /* 0x00005600050577ac */ /* 0x000ea20008000800 */
[----:B------:R-:W-:-:S05]  /*10f0*/  CS2R.32 R65, SR_CgaSize ;  /* 0x0000000000417805 */ /* 0x000fca0000008a00 */
[----:B------:R-:W-:-:S05]  /*1100*/  IMAD R65, R65, -0xa0, RZ ;  /* 0xffffff6041417824 */ /* 0x000fca00078e02ff */
[----:B------:R-:W-:-:S14]  /*1110*/  R2UR UR4, R65 ;  /* 0x00000000410472ca */ /* 0x000fdc00000e0000 */
[----:B------:R-:W3:Y:S01]  /*1120*/  LDCU UR4, c[0x0][UR4+0x2b4] ;  /* 0x00005680040477ac */ /* 0x000ee20008000800 */
[----:B------:R-:W4:Y:S01]  /*1130*/  S2UR UR7, SR_CTAID.Y ;  /* 0x00000000000779c3 */ /* 0x000f220000002600 */
[----:B------:R-:W-:-:S05]  /*1140*/  CS2R.32 R65, SR_CgaSize ;  /* 0x0000000000417805 */ /* 0x000fca0000008a00 */
[----:B------:R-:W-:-:S05]  /*1150*/  IMAD R65, R65, -0xa0, RZ ;  /* 0xffffff6041417824 */ /* 0x000fca00078e02ff */
[----:B------:R-:W-:-:S14]  /*1160*/  R2UR UR8, R65 ;  /* 0x00000000410872ca */ /* 0x000fdc00000e0000 */
[----:B------:R-:W3:Y:S01]  /*1170*/  LDCU UR8, c[0x0][UR8+0x2a0] ;  /* 0x00005400080877ac */ /* 0x000ee20008000800 */
[----:B------:R-:W-:Y:S01]  /*1180*/  UISETP.GT.U32.AND UP0, UPT, UR46, 0xffff, UPT ;  /* 0x0000ffff2e00788c */ /* 0x000fe2000bf04070 */
[----:B------:R-:W3:Y:S01]  /*1190*/  LDCU UR18, c[0x0][0xb24] ;  /* 0x00016480ff1277ac */ /* 0x000ee20008000800 */
[----:B------:R-:W3:Y:S01]  /*11a0*/  S2UR UR9, SR_CgaCtaId ;  /* 0x00000000000979c3 */ /* 0x000ee20000008800 */
[----:B------:R-:W-:-:S05]  /*11b0*/  CS2R.32 R65, SR_CgaSize ;  /* 0x0000000000417805 */ /* 0x000fca0000008a00 */
[----:B------:R-:W-:-:S05]  /*11c0*/  IMAD R65, R65, -0xa0, RZ ;  /* 0xffffff6041417824 */ /* 0x000fca00078e02ff */
[----:B------:R-:W-:-:S14]  /*11d0*/  R2UR UR63, R65 ;  /* 0x00000000413f72ca */ /* 0x000fdc00000e0000 */
[----:B------:R-:W3:Y:S01]  /*11e0*/  LDCU UR63, c[0x0][UR63+0x2a4] ;  /* 0x000054803f3f77ac */ /* 0x000ee20008000800 */
[----:B------:R-:W-:Y:S01]  /*11f0*/  UMOV UR29, 0x5 ;  /* 0x00000005001d7882 */ /* 0x000fe20000000000 */
[----:B-1----:R-:W-:Y:S01]  /*1200*/  I2FP.F32.U32 R3, UR19 ;  /* 0x0000001300037c45 */ /* 0x002fe20008201000 */
[----:B------:R-:W1:Y:S01]  /*1210*/  S2UR UR36, SR_CTAID.Z ;  /* 0x00000000002479c3 */ /* 0x000e620000002700 */
[----:B------:R-:W1:Y:S03]  /*1220*/  LDCU UR42, c[0x0][0xb24] ;  /* 0x00016480ff2a77ac */ /* 0x000e660008000800 */
[----:B--2---:R-:W-:Y:S01]  /*1230*/  FMUL R3, R3, UR5 ;  /* 0x0000000503037c20 */ /* 0x004fe20008400000 */
[----:B------:R-:W-:Y:S01]  /*1240*/  USEL UR5, UR46, 0xffff, !UP0 ;  /* 0x0000ffff2e057887 */ /* 0x000fe2000c000000 */
[----:B----4-:R-:W-:Y:S01]  /*1250*/  I2FP.F32.U32 R2, UR7 ;  /* 0x0000000700027c45 */ /* 0x010fe20008201000 */
[----:B------:R-:W2:Y:S03]  /*1260*/  LDCU UR27, c[0x0][0xb30] ;  /* 0x00016600ff1b77ac */ /* 0x000ea60008000800 */
[----:B------:R-:W4:Y:S01]  /*1270*/  F2I.U32.TRUNC.NTZ R3, R3 ;  /* 0x0000000300037305 */ /* 0x000f22000020f000 */
[----:B---3--:R-:W-:Y:S01]  /*1280*/  FMUL R2, R2, UR4 ;  /* 0x0000000402027c20 */ /* 0x008fe20008400000 */
[----:B------:R-:W-:-:S02]  /*1290*/  ULOP3.LUT UR24, UR5, 0xffff, URZ, 0xc0, !UPT ;  /* 0x0000ffff05187892 */ /* 0x000fc4000f8ec0ff */
[----:B------:R-:W-:Y:S02]  /*12a0*/  USHF.L.U32 UR28, UR9, 0x9, URZ ;  /* 0x00000009091c7899 */ /* 0x000fe400080006ff */
[----:B------:R-:W-:Y:S02]  /*12b0*/  UISETP.GE.AND UP2, UPT, UR18, 0x1, UPT ;  /* 0x000000011200788c */ /* 0x000fe4000bf46270 */
[----:B------:R-:W3:Y:S01]  /*12c0*/  F2I.U32.TRUNC.NTZ R2, R2 ;  /* 0x0000000200027305 */ /* 0x000ee2000020f000 */
[----:B------:R-:W-:Y:S01]  /*12d0*/  UMOV UR25, UR7 ;  /* 0x0000000700197c82 */ /* 0x000fe20008000000 */
[----:B------:R-:W-:Y:S01]  /*12e0*/  UMOV UR20, UR19 ;  /* 0x0000001300147c82 */ /* 0x000fe20008000000 */
[----:B----4-:R-:W-:Y:S02]  /*12f0*/  R2UR UR4, R3 ;  /* 0x00000000030472ca */ /* 0x010fe400000e0000 */
[----:B------:R-:W-:Y:S02]  /*1300*/  PRMT R3, RZ, 0x7610, R3 ;  /* 0x00007610ff037816 */ /* 0x000fe40000000003 */
[----:B---3--:R-:W-:-:S02]  /*1310*/  R2UR UR6, R2 ;  /* 0x00000000020672ca */ /* 0x008fc400000e0000 */
[----:B------:R-:W-:-:S07]  /*1320*/  PRMT R2, RZ, 0x7610, R2 ;  /* 0x00007610ff027816 */ /* 0x000fce0000000002 */
[----:B------:R-:W-:-:S04]  /*1330*/  UIADD3 UR5, UPT, UPT, -UR4, URZ, URZ ;  /* 0x000000ff04057290 */ /* 0x000fc8000fffe1ff */
[----:B------:R-:W-:Y:S02]  /*1340*/  UIMAD UR5, UR8, UR5, UR19 ;  /* 0x00000005080572a4 */ /* 0x000fe4000f8e0213 */
[----:B------:R-:W-:-:S04]  /*1350*/  UIADD3 UR4, UPT, UPT, -UR6, URZ, URZ ;  /* 0x000000ff06047290 */ /* 0x000fc8000fffe1ff */
[----:B------:R-:W-:Y:S01]  /*1360*/  IMAD.U32 R65, RZ, RZ, UR5 ;  /* 0x00000005ff417e24 */ /* 0x000fe2000f8e00ff */
[----:B------:R-:W-:Y:S01]  /*1370*/  UIMAD UR63, UR63, UR4, UR7 ;  /* 0x000000043f3f72a4 */ /* 0x000fe2000f8e0207 */
[----:B-12---:R-:W-:Y:S11]  /*1380*/  BRA.U UP4, `(.L_x_18) ;  /* 0x0000000104407547 */ /* 0x006ff6000b800000 */
[----:B------:R-:W-:-:S13]  /*1390*/  R2UR UR4, R65 ;  /* 0x00000000410472ca */ /* 0x000fda00000e0000 */
[----:B------:R-:W-:Y:S02]  /*13a0*/  UISETP.GT.U32.AND UP0, UPT, UR4, 0x1, UPT ;  /* 0x000000010400788c */ /* 0x000fe4000bf04070 */
[----:B------:R-:W-:Y:S02]  /*13b0*/  ULOP3.LUT UR4, UR4, 0xfffffffe, URZ, 0xc0, !UPT ;  /* 0xfffffffe04047892 */ /* 0x000fe4000f8ec0ff */
[----:B------:R-:W-:Y:S02]  /*13c0*/  UISETP.NE.AND UP1, UPT, UR63, URZ, UP0 ;  /* 0x000000ff3f00728c */ /* 0x000fe40008725270 */
[----:B------:R-:W-:Y:S02]  /*13d0*/  UISETP.NE.AND UP0, UPT, UR63, 0x1, UP0 ;  /* 0x000000013f00788c */ /* 0x000fe40008705270 */
[----:B------:R-:W-:Y:S02]  /*13e0*/  USEL UR7, URZ, 0x1, UP1 ;  /* 0x00000001ff077887 */ /* 0x000fe40008800000 */
[----:B------:R-:W-:-:S02]  /*13f0*/  USEL UR6, URZ, 0x4, UP0 ;  /* 0x00000004ff067887 */ /* 0x000fc40008000000 */
[----:B------:R-:W-:Y:S02]  /*1400*/  USEL UR5, URZ, 0x2, UP1 ;  /* 0x00000002ff057887 */ /* 0x000fe40008800000 */
[----:B------:R-:W-:Y:S02]  /*1410*/  ULEA UR4, UR63, UR4, 0x1 ;  /* 0x000000043f047291 */ /* 0x000fe4000f8e08ff */
[----:B------:R-:W-:Y:S02]  /*1420*/  USEL UR8, URZ, 0x8, UP0 ;  /* 0x00000008ff087887 */ /* 0x000fe40008000000 */
[----:B------:R-:W-:-:S03]  /*1430*/  UIADD3 UR5, UPT, UPT, UR5, UR6, UR7 ;  /* 0x0000000605057290 */ /* 0x000fc6000fffe007 */
[----:B------:R-:W-:Y:S01]  /*1440*/  UMOV UR6, 0x3 ;  /* 0x0000000300067882 */ /* 0x000fe20000000000 */
[----:B------:R-:W-:Y:S02]  /*1450*/  UIADD3 UR5, UPT, UPT, UR5, UR8, URZ ;  /* 0x0000000805057290 */ /* 0x000fe4000fffe0ff */
[----:B------:R-:W-:-:S04]  /*1460*/  USHF.L.U32 UR4, UR6, UR4, URZ ;  /* 0x0000000406047299 */ /* 0x000fc800080006ff */
[----:B------:R-:W-:Y:S02]  /*1470*/  MOV R3, UR5 ;  /* 0x0000000500037c02 */ /* 0x000fe40008000f00 */
[----:B------:R-:W-:Y:S02]  /*1480*/  IMAD.U32 R2, RZ, RZ, UR4 ;  /* 0x00000004ff027e24 */ /* 0x000fe4000f8e00ff */
.L_x_18:
[----:B------:R-:W-:Y:S05]  /*1490*/  BRA.U !UP2, `(.L_x_19) ;  /* 0x000000010ad07547 */ /* 0x000fea000b800000 */
[----:B------:R-:W1:Y:S01]  /*14a0*/  LDCU.128 UR20, c[0x0][0xb10] ;  /* 0x00016200ff1477ac */ /* 0x000e620008000c00 */
[----:B------:R-:W2:Y:S01]  /*14b0*/  LDCU UR12, c[0x0][0x370] ;  /* 0x00006e00ff0c77ac */ /* 0x000ea20008000800 */
[----:B------:R-:W3:Y:S01]  /*14c0*/  LDCU UR5, c[0x0][0x374] ;  /* 0x00006e80ff0577ac */ /* 0x000ee20008000800 */
[----:B------:R-:W4:Y:S01]  /*14d0*/  LDCU UR26, c[0x0][0xb0c] ;  /* 0x00016180ff1a77ac */ /* 0x000f220008000800 */
[----:B------:R-:W4:Y:S01]  /*14e0*/  LDCU UR4, c[0x0][0xb20] ;  /* 0x00016400ff0477ac */ /* 0x000f220008000800 */
[----:B------:R-:W4:Y:S01]  /*14f0*/  LDCU.64 UR16, c[0x0][0xb28] ;  /* 0x00016500ff1077ac */ /* 0x000f220008000a00 */
[----:B-1----:R-:W-:Y:S02]  /*1500*/  UISETP.NE.AND UP0, UPT, UR22, 0x1, UPT ;  /* 0x000000011600788c */ /* 0x002fe4000bf05270 */
[----:B---3--:R-:W-:Y:S02]  /*1510*/  UIMAD.WIDE.U32 UR6, UR5, UR23, URZ ;  /* 0x00000017050672a5 */ /* 0x008fe4000f8e00ff */
[----:B--2---:R-:W-:-:S02]  /*1520*/  UIMAD.WIDE.U32 UR8, UR12, UR20, URZ ;  /* 0x000000140c0872a5 */ /* 0x004fc4000f8e00ff */
[----:B----4-:R-:W-:Y:S02]  /*1530*/  UISETP.NE.AND UP1, UPT, UR26, 0x1, UPT ;  /* 0x000000011a00788c */ /* 0x010fe4000bf25270 */
[----:B------:R-:W-:Y:S01]  /*1540*/  UISETP.NE.AND UP2, UPT, UR18, 0x1, UPT ;  /* 0x000000011200788c */ /* 0x000fe2000bf45270 */
[----:B------:R-:W-:Y:S02]  /*1550*/  UMOV UR6, UR7 ;  /* 0x0000000700067c82 */ /* 0x000fe40008000000 */
[----:B------:R-:W-:Y:S01]  /*1560*/  UMOV UR8, UR9 ;  /* 0x0000000900087c82 */ /* 0x000fe20008000000 */
[----:B------:R-:W-:Y:S02]  /*1570*/  @UP0 USHF.R.U32.HI UR5, URZ, UR4, UR6 ;  /* 0x00000004ff050299 */ /* 0x000fe40008011606 */
[----:B------:R-:W-:Y:S02]  /*1580*/  UIMAD.WIDE.U32 UR14, UR25, UR23, URZ ;  /* 0x00000017190e72a5 */ /* 0x000fe4000f8e00ff */
[----:B------:R-:W-:-:S02]  /*1590*/  UIMAD.WIDE.U32 UR6, UR5, UR16, URZ ;  /* 0x00000010050672a5 */ /* 0x000fc4000f8e00ff */
[----:B------:R-:W-:Y:S02]  /*15a0*/  @UP1 USHF.R.U32.HI UR12, URZ, UR21, UR8 ;  /* 0x00000015ff0c1299 */ /* 0x000fe40008011608 */
[----:B------:R-:W-:Y:S02]  /*15b0*/  UIMAD.WIDE.U32 UR10, UR19, UR20, URZ ;  /* 0x00000014130a72a5 */ /* 0x000fe4000f8e00ff */
[----:B------:R-:W-:Y:S01]  /*15c0*/  UIMAD.WIDE.U32 UR8, UR12, UR16, URZ ;  /* 0x000000100c0872a5 */ /* 0x000fe2000f8e00ff */
[----:B------:R-:W-:Y:S01]  /*15d0*/  UMOV UR14, UR15 ;  /* 0x0000000f000e7c82 */ /* 0x000fe20008000000 */
[----:B------:R-:W-:Y:S01]  /*15e0*/  UMOV UR6, UR7 ;  /* 0x0000000700067c82 */ /* 0x000fe20008000000 */
[----:B------:R-:W-:Y:S02]  /*15f0*/  USHF.R.U32.HI UR14, URZ, UR4, UR14 ;  /* 0x00000004ff0e7299 */ /* 0x000fe4000801160e */
[----:B------:R-:W-:Y:S01]  /*1600*/  @UP2 USHF.R.U32.HI UR5, URZ, UR17, UR6 ;  /* 0x00000011ff052299 */ /* 0x000fe20008011606 */
[----:B------:R-:W-:-:S02]  /*1610*/  UMOV UR10, UR11 ;  /* 0x0000000b000a7c82 */ /* 0x000fc40008000000 */
[----:B------:R-:W-:Y:S01]  /*1620*/  UMOV UR6, UR9 ;  /* 0x0000000900067c82 */ /* 0x000fe20008000000 */
[----:B------:R-:W-:Y:S02]  /*1630*/  USHF.R.U32.HI UR10, URZ, UR21, UR10 ;  /* 0x00000015ff0a7299 */ /* 0x000fe4000801160a */
[----:B------:R-:W-:Y:S02]  /*1640*/  @UP2 USHF.R.U32.HI UR12, URZ, UR17, UR6 ;  /* 0x00000011ff0c2299 */ /* 0x000fe40008011606 */
[----:B------:R-:W-:Y:S02]  /*1650*/  USEL UR4, UR25, UR14, !UP0 ;  /* 0x0000000e19047287 */ /* 0x000fe4000c000000 */
[----:B------:R-:W-:Y:S02]  /*1660*/  UIMAD UR6, UR5, UR18, URZ ;  /* 0x00000012050672a4 */ /* 0x000fe4000f8e02ff */
[----:B------:R-:W-:Y:S02]  /*1670*/  USEL UR5, UR19, UR10, !UP1 ;  /* 0x0000000a13057287 */ /* 0x000fe4000c800000 */
[----:B------:R-:W-:-:S02]  /*1680*/  UIMAD UR8, UR12, UR18, URZ ;  /* 0x000000120c0872a4 */ /* 0x000fc4000f8e02ff */
[----:B------:R-:W-:Y:S02]  /*1690*/  UISETP.GE.AND UP0, UPT, UR4, UR6, UPT ;  /* 0x000000060400728c */ /* 0x000fe4000bf06270 */
[----:B------:R-:W-:Y:S02]  /*16a0*/  UIMAD.WIDE.U32 UR6, UR4, UR16, URZ ;  /* 0x00000010040672a5 */ /* 0x000fe4000f8e00ff */
[----:B------:R-:W-:Y:S02]  /*16b0*/  UISETP.GE.OR UP0, UPT, UR5, UR8, UP0 ;  /* 0x000000080500728c */ /* 0x000fe40008706670 */
[----:B------:R-:W-:Y:S02]  /*16c0*/  UIMAD.WIDE.U32 UR8, UR5, UR16, URZ ;  /* 0x00000010050872a5 */ /* 0x000fe4000f8e00ff */
[----:B------:R-:W-:Y:S02]  /*16d0*/  USHF.R.U32.HI UR7, URZ, UR17, UR7 ;  /* 0x00000011ff077299 */ /* 0x000fe40008011607 */
[----:B------:R-:W-:-:S02]  /*16e0*/  UIADD3 UR10, UPT, UPT, -UR4, URZ, URZ ;  /* 0x000000ff040a7290 */ /* 0x000fc4000fffe1ff */
[----:B------:R-:W-:Y:S02]  /*16f0*/  USEL UR7, UR4, UR7, !UP2 ;  /* 0x0000000704077287 */ /* 0x000fe4000d000000 */
[----:B------:R-:W-:Y:S01]  /*1700*/  UIADD3 UR20, UPT, UPT, -UR5, URZ, URZ ;  /* 0x000000ff05147290 */ /* 0x000fe2000fffe1ff */
[----:B------:R-:W-:Y:S01]  /*1710*/  @!UP0 UMOV UR6, UR9 ;  /* 0x0000000900068c82 */ /* 0x000fe20008000000 */
[----:B------:R-:W-:Y:S02]  /*1720*/  UIADD3 UR8, UPT, UPT, -UR7, URZ, URZ ;  /* 0x000000ff07087290 */ /* 0x000fe4000fffe1ff */
[----:B------:R-:W-:Y:S02]  /*1730*/  @!UP0 USHF.R.U32.HI UR6, URZ, UR17, UR6 ;  /* 0x00000011ff068299 */ /* 0x000fe40008011606 */
[----:B------:R-:W-:Y:S02]  /*1740*/  UIMAD UR8, UR18, UR8, UR4 ;  /* 0x00000008120872a4 */ /* 0x000fe4000f8e0204 */
[----:B------:R-:W-:-:S02]  /*1750*/  @!UP0 USEL UR6, UR5, UR6, !UP2 ;  /* 0x0000000605068287 */ /* 0x000fc4000d000000 */
[----:B------:R-:W-:Y:S02]  /*1760*/  UIMAD UR25, UR22, UR10, UR25 ;  /* 0x0000000a161972a4 */ /* 0x000fe4000f8e0219 */
[----:B------:R-:W-:Y:S02]  /*1770*/  @!UP0 UIADD3 UR7, UPT, UPT, UR7, -UR6, URZ ;  /* 0x8000000607078290 */ /* 0x000fe4000fffe0ff */
[----:B------:R-:W-:Y:S02]  /*1780*/  @!UP0 UIMAD UR6, UR8, UR12, UR6 ;  /* 0x0000000c080682a4 */ /* 0x000fe4000f8e0206 */
[----:B------:R-:W-:Y:S02]  /*1790*/  @!UP0 UIMAD UR4, UR7, UR18, UR5 ;  /* 0x00000012070482a4 */ /* 0x000fe4000f8e0205 */
[----:B------:R-:W-:Y:S02]  /*17a0*/  UIMAD UR20, UR26, UR20, UR19 ;  /* 0x000000141a1472a4 */ /* 0x000fe4000f8e0213 */
[----:B------:R-:W-:Y:S01]  /*17b0*/  UIMAD UR25, UR4, UR22, UR25 ;  /* 0x00000016041972a4 */ /* 0x000fe2000f8e0219 */
[----:B------:R-:W-:-:S02]  /*17c0*/  @!UP0 UMOV UR5, UR6 ;  /* 0x0000000600058c82 */ /* 0x000fc40008000000 */
[----:B------:R-:W-:-:S12]  /*17d0*/  UIMAD UR20, UR5, UR26, UR20 ;  /* 0x0000001a051472a4 */ /* 0x000fd8000f8e0214 */
.L_x_19:
[----:B------:R-:W-:Y:S02]  /*17e0*/  UISETP.NE.AND UP1, UPT, UR27, 0x1, UPT ;  /* 0x000000011b00788c */ /* 0x000fe4000bf25270 */
[----:B------:R-:W-:Y:S02]  /*17f0*/  UISETP.NE.AND UP0, UPT, UR13, 0x2, UPT ;  /* 0x000000020d00788c */ /* 0x000fe4000bf05270 */
[----:B------:R-:W-:Y:S02]  /*1800*/  ULOP3.LUT UR28, UR28, 0x400, URZ, 0xc0, !UPT ;  /* 0x000004001c1c7892 */ /* 0x000fe4000f8ec0ff */
[----:B------:R-:W-:-:S03]  /*1810*/  USHF.L.U32 UR24, UR29, UR24, URZ ;  /* 0x000000181d187299 */ /* 0x000fc600080006ff */
[----:B------:R-:W-:Y:S09]  /*1820*/  BRA.U UP1, `(.L_x_20) ;  /* 0x0000000101447547 */ /* 0x000ff2000b800000 */
[----:B------:R-:W1:Y:S01]  /*1830*/  LDCU.128 UR8, c[0x0][0xb10] ;  /* 0x00016200ff0877ac */ /* 0x000e620008000c00 */
[----:B------:R-:W2:Y:S01]  /*1840*/  LDCU UR12, c[0x0][0xb0c] ;  /* 0x00016180ff0c77ac */ /* 0x000ea20008000800 */
[----:B------:R-:W3:Y:S01]  /*1850*/  LDCU UR14, c[0x0][0xb20] ;  /* 0x00016400ff0e77ac */ /* 0x000ee20008000800 */
[----:B-1----:R-:W-:Y:S02]  /*1860*/  UIMAD.WIDE.U32 UR6, UR20, UR8, URZ ;  /* 0x00000008140672a5 */ /* 0x002fe4000f8e00ff */
[----:B------:R-:W-:Y:S02]  /*1870*/  UIMAD.WIDE.U32 UR4, UR25, UR11, URZ ;  /* 0x0000000b190472a5 */ /* 0x000fe4000f8e00ff */
[----:B--2---:R-:W-:Y:S02]  /*1880*/  UISETP.NE.AND UP2, UPT, UR12, 0x1, UPT ;  /* 0x000000010c00788c */ /* 0x004fe4000bf45270 */
[----:B------:R-:W-:Y:S01]  /*1890*/  UISETP.NE.AND UP1, UPT, UR10, 0x1, UPT ;  /* 0x000000010a00788c */ /* 0x000fe2000bf25270 */
[----:B------:R-:W-:-:S02]  /*18a0*/  UMOV UR6, UR7 ;  /* 0x0000000700067c82 */ /* 0x000fc40008000000 */
[----:B------:R-:W-:Y:S01]  /*18b0*/  UMOV UR4, UR5 ;  /* 0x0000000500047c82 */ /* 0x000fe20008000000 */
[----:B------:R-:W-:Y:S02]  /*18c0*/  USHF.R.U32.HI UR6, URZ, UR9, UR6 ;  /* 0x00000009ff067299 */ /* 0x000fe40008011606 */
[----:B---3--:R-:W-:Y:S02]  /*18d0*/  USHF.R.U32.HI UR4, URZ, UR14, UR4 ;  /* 0x0000000eff047299 */ /* 0x008fe40008011604 */
[----:B------:R-:W-:Y:S02]  /*18e0*/  USEL UR5, UR20, UR6, !UP2 ;  /* 0x0000000614057287 */ /* 0x000fe4000d000000 */
[----:B------:R-:W-:-:S04]  /*18f0*/  USEL UR4, UR25, UR4, !UP1 ;  /* 0x0000000419047287 */ /* 0x000fc8000c800000 */
[----:B------:R-:W-:Y:S02]  /*1900*/  UIADD3 UR6, UPT, UPT, -UR4, UR5, URZ ;  /* 0x0000000504067290 */ /* 0x000fe4000fffe1ff */
[----:B------:R-:W-:Y:S02]  /*1910*/  UIADD3 UR4, UPT, UPT, UR4, -UR5, URZ ;  /* 0x8000000504047290 */ /* 0x000fe4000fffe0ff */
[----:B------:R-:W-:Y:S02]  /*1920*/  UIMAD UR25, UR6, UR10, UR25 ;  /* 0x0000000a061972a4 */ /* 0x000fe4000f8e0219 */
[----:B------:R-:W-:-:S12]  /*1930*/  UIMAD UR20, UR4, UR12, UR20 ;  /* 0x0000000c041472a4 */ /* 0x000fd8000f8e0214 */
.L_x_20:
[----:B------:R-:W-:Y:S05]  /*1940*/  BRA.U !UP5, `(.L_x_21) ;  /* 0x000000010d0c7547 */ /* 0x000fea000b800000 */
[----:B------:R-:W-:Y:S01]  /*1950*/  UCGABAR_WAIT ;  /* 0x0000000000007dc7 */ /* 0x000fe20008000000 */
[----:B------:R-:W-:Y:S01]  /*1960*/  CCTL.IVALL ;  /* 0x00000000ff00798f */ /* 0x000fe20002000000 */
[----:B------:R-:W-:Y:S05]  /*1970*/  BRA `(.L_x_22) ;  /* 0x0000000000047947 */ /* 0x000fea0003800000 */
.L_x_21:
[----:B------:R-:W-:Y:S06]  /*1980*/  BAR.SYNC.DEFER_BLOCKING 0x0 ;  /* 0x0000000000007b1d */ /* 0x000fec0000010000 */
.L_x_22:
[----:B------:R-:W-:Y:S05]  /*1990*/  BRA.U UP0, `(.L_x_23) ;  /* 0x00000019009c7547 */ /* 0x000fea000b800000 */
[----:B------:R-:W1:Y:S01]  /*19a0*/  LDCU UR6, c[0x0][0x38c] ;  /* 0x00007180ff0677ac */ /* 0x000e620008000800 */
[----:B------:R-:W2:Y:S01]  /*19b0*/  S2UR UR9, SR_CgaCtaId ;  /* 0x00000000000979c3 */ /* 0x000ea20000008800 */
[----:B------:R-:W-:Y:S01]  /*19c0*/  PLOP3.LUT P1, PT, PT, PT, UP3, 0x80, 0x8 ;  /* 0x000000000008781c */ /* 0x000fe20003f2f038 */
[----:B------:R-:W-:Y:S01]  /*19d0*/  IMAD.MOV.U32 R12, RZ, RZ, 0x1 ;  /* 0x00000001ff0c7424 */ /* 0x000fe200078e00ff */
[----:B------:R-:W-:Y:S01]  /*19e0*/  UMOV UR8, 0x400 ;  /* 0x0000040000087882 */ /* 0x000fe20000000000 */
[----:B------:R-:W-:Y:S01]  /*19f0*/  UISETP.NE.AND UP1, UPT, UR13, URZ, UPT ;  /* 0x000000ff0d00728c */ /* 0x000fe2000bf25270 */
[----:B------:R-:W-:Y:S01]  /*1a00*/  ISETP.NE.AND P2, PT, R0, RZ, P3 ;  /* 0x000000ff0000720c */ /* 0x000fe20001f45270 */
[----:B------:R-:W-:Y:S01]  /*1a10*/  USHF.L.U32 UR7, UR19, 0x6, URZ ;  /* 0x0000000613077899 */ /* 0x000fe200080006ff */
[----:B------:R-:W-:Y:S01]  /*1a20*/  PLOP3.LUT P1, PT, P1, PT, PT, 0x8, 0x80 ;  /* 0x000000000080781c */ /* 0x000fe20000f2e170 */
[----:B------:R-:W-:Y:S01]  /*1a30*/  USHF.L.U32 UR46, UR19, 0x5, URZ ;  /* 0x00000005132e7899 */ /* 0x000fe200080006ff */
[----:B------:R-:W-:Y:S01]  /*1a40*/  CS2R R10, SRZ ;  /* 0x00000000000a7805 */ /* 0x000fe2000001ff00 */
[----:B------:R-:W-:Y:S01]  /*1a50*/  IMAD.MOV.U32 R9, RZ, RZ, RZ ;  /* 0x000000ffff097224 */ /* 0x000fe200078e00ff */
[----:B------:R-:W3:Y:S01]  /*1a60*/  LDCU UR39, c[0x0][0x370] ;  /* 0x00006e00ff2777ac */ /* 0x000ee20008000800 */
[----:B------:R-:W-:Y:S01]  /*1a70*/  IMAD.MOV.U32 R8, RZ, RZ, 0x1 ;  /* 0x00000001ff087424 */ /* 0x000fe200078e00ff */
[----:B------:R-:W-:-:S02]  /*1a80*/  USEL UR21, UR43, 0x2, UP1 ;  /* 0x000000022b157887 */ /* 0x000fc40008800000 */
[----:B-1----:R-:W-:Y:S02]  /*1a90*/  UIADD3 UR5, UPT, UPT, UR6, 0x1f, URZ ;  /* 0x0000001f06057890 */ /* 0x002fe4000fffe0ff */
[----:B------:R-:W-:Y:S02]  /*1aa0*/  UIADD3 UR47, UPT, UPT, UR6, 0x3e, URZ ;  /* 0x0000003e062f7890 */ /* 0x000fe4000fffe0ff */
[----:B------:R-:W-:Y:S01]  /*1ab0*/  USHF.R.S32.HI UR4, URZ, 0x1f, UR5 ;  /* 0x0000001fff047899 */ /* 0x000fe20008011405 */
[----:B------:R-:W1:Y:S03]  /*1ac0*/  LDCU.64 UR26, c[0x0][0x348] ;  /* 0x00006900ff1a77ac */ /* 0x000e660008000a00 */
[----:B------:R-:W-:Y:S02]  /*1ad0*/  ULEA.HI UR4, UR4, UR5, URZ, 0x5 ;  /* 0x0000000504047291 */ /* 0x000fe4000f8f28ff */
[----:B--2---:R-:W-:-:S02]  /*1ae0*/  ULEA UR13, UR9, UR8, 0x18 ;  /* 0x00000008090d7291 */ /* 0x004fc4000f8ec0ff */
[----:B------:R-:W-:Y:S02]  /*1af0*/  USHF.R.S32.HI UR41, URZ, 0x5, UR4 ;  /* 0x00000005ff297899 */ /* 0x000fe40008011404 */
[----:B------:R-:W-:Y:S02]  /*1b00*/  UIADD3 UR4, UPT, UPT, UR6, -0x1, URZ ;  /* 0xffffffff06047890 */ /* 0x000fe4000fffe0ff */
[----:B------:R-:W-:Y:S02]  /*1b10*/  UISETP.LT.U32.AND UP0, UPT, UR41, 0x10, UPT ;  /* 0x000000102900788c */ /* 0x000fe4000bf01070 */
[----:B------:R-:W-:Y:S02]  /*1b20*/  UISETP.GE.U32.AND UP2, UPT, UR4, -0x3f, UPT ;  /* 0xffffffc10400788c */ /* 0x000fe4000bf46070 */
[----:B------:R-:W-:Y:S02]  /*1b30*/  USEL UR40, UR41, 0x10, UP0 ;  /* 0x0000001029287887 */ /* 0x000fe40008000000 */
[----:B------:R-:W-:-:S02]  /*1b40*/  ULOP3.LUT UR5, UR7, 0x40, URZ, 0xc0, !UPT ;  /* 0x0000004007057892 */ /* 0x000fc4000f8ec0ff */
[----:B------:R-:W-:Y:S02]  /*1b50*/  UIADD3 UR4, UPT, UPT, UR40, -0x1, URZ ;  /* 0xffffffff28047890 */ /* 0x000fe4000fffe0ff */
[----:B------:R-:W-:Y:S01]  /*1b60*/  ULEA UR30, UR28, UR13, 0x2 ;  /* 0x0000000d1c1e7291 */ /* 0x000fe2000f8e10ff */
[----:B------:R-:W2:Y:S02]  /*1b70*/  LDCU UR38, c[0x0][0x374] ;  /* 0x00006e80ff2677ac */ /* 0x000ea40008000800 */
[----:B------:R-:W-:Y:S02]  /*1b80*/  @UP2 UIADD3 UR4, UPT, UPT, UR40, URZ, URZ ;  /* 0x000000ff28042290 */ /* 0x000fe4000fffe0ff */
[----:B------:R-:W-:Y:S02]  /*1b90*/  ULOP3.LUT UR46, UR46, 0x20, URZ, 0xc0, !UPT ;  /* 0x000000202e2e7892 */ /* 0x000fe4000f8ec0ff */
[----:B------:R-:W-:Y:S02]  /*1ba0*/  ULEA.HI UR45, UR28, UR5, URZ, 0x1b ;  /* 0x000000051c2d7291 */ /* 0x000fe4000f8fd8ff */
[----:B------:R-:W-:-:S02]  /*1bb0*/  UIADD3 UR30, UPT, UPT, UR30, 0x6400, URZ ;  /* 0x000064001e1e7890 */ /* 0x000fc4000fffe0ff */
[----:B------:R-:W-:Y:S02]  /*1bc0*/  UIADD3 UR44, UPT, UPT, UR41, -UR40, URZ ;  /* 0x80000028292c7290 */ /* 0x000fe4000fffe0ff */
[----:B------:R-:W-:Y:S02]  /*1bd0*/  UIADD3 UR29, UPT, UPT, UR4, 0x1, URZ ;  /* 0x00000001041d7890 */ /* 0x000fe4000fffe0ff */
[----:B------:R-:W-:Y:S01]  /*1be0*/  UIADD3 UR43, UPT, UPT, -UR4, URZ, URZ ;  /* 0x000000ff042b7290 */ /* 0x000fe2000fffe1ff */
[----:B-1-3--:R-:W-:-:S11]  /*1bf0*/  UMOV UR6, URZ ;  /* 0x000000ff00067c82 */ /* 0x00afd60008000000 */
.L_x_43:
[----:B-1----:R-:W1:Y:S02]  /*1c00*/  S2UR UR4, SR_CgaCtaId ;  /* 0x00000000000479c3 */ /* 0x002e640000008800 */
[----:B-1----:R-:W-:-:S09]  /*1c10*/  UISETP.NE.AND UP0, UPT, UR4, URZ, UPT ;  /* 0x000000ff0400728c */ /* 0x002fd2000bf05270 */
[----:B------:R-:W-:Y:S05]  /*1c20*/  BRA.U UP0, `(.L_x_24) ;  /* 0x0000000100287547 */ /* 0x000fea000b800000 */
[----:B------:R-:W-:Y:S02]  /*1c30*/  LEA R0, R9, UR13, 0x3 ;  /* 0x0000000d09007c11 */ /* 0x000fe4000f8e18ff */
[----:B------:R-:W-:-:S04]  /*1c40*/  SHF.L.U32 R3, R8, 0x1f, RZ ;  /* 0x0000001f08037819 */ /* 0x000fc800000006ff */
[----:B------:R-:W1:Y:S02]  /*1c50*/  SYNCS.PHASECHK.TRANS64.TRYWAIT P0, [R0+URZ+0x1b0], R3 ;  /* 0x0001b003000075a7 */ /* 0x000e6400080011ff */
[----:B-1----:R-:W-:Y:S05]  /*1c60*/  @!P0 BRA `(.L_x_25) ;  /* 0x0000006400b88947 */ /* 0x002fea0003800000 */
.L_x_146:
[----:B------:R3:W-:Y:S01]  /*1c70*/  SYNCS.ARRIVE.TRANS64.A1T0 RZ, [R0+URZ+0x1a0], RZ ;  /* 0x0001a0ff00ff79a7 */ /* 0x0007e200081000ff */
[----:B------:R-:W-:-:S05]  /*1c80*/  VIADD R9, R9, 0x1 ;  /* 0x0000000109097836 */ /* 0x000fca0000000000 */
[----:B------:R-:W-:-:S04]  /*1c90*/  ISETP.NE.AND P0, PT, R9, 0x2, PT ;  /* 0x000000020900780c */ /* 0x000fc80003f05270 */
[----:B-1----:R-:W-:Y:S02]  /*1ca0*/  SEL R3, RZ, 0x1, P0 ;  /* 0x00000001ff037807 */ /* 0x002fe40000000000 */
[----:B------:R-:W-:Y:S02]  /*1cb0*/  SEL R9, R9, RZ, P0 ;  /* 0x000000ff09097207 */ /* 0x000fe40000000000 */
[----:B------:R-:W-:-:S07]  /*1cc0*/  LOP3.LUT R8, R8, R3, RZ, 0x3c, !PT ;  /* 0x0000000308087212 */ /* 0x000fce00078e3cff */
.L_x_24:
[----:B------:R-:W-:Y:S01]  /*1cd0*/  ULEA UR4, UR6, UR13, 0x3 ;  /* 0x0000000d06047291 */ /* 0x000fe2000f8e18ff */
[----:B---3--:R-:W-:Y:S01]  /*1ce0*/  SHF.L.U32 R0, R12, 0x1f, RZ ;  /* 0x0000001f0c007819 */ /* 0x008fe200000006ff */
[----:B------:R-:W-:Y:S02]  /*1cf0*/  UISETP.GE.U32.AND UP0, UPT, UR47, 0x3f, UPT ;  /* 0x0000003f2f00788c */ /* 0x000fe4000bf06070 */
[----:B------:R-:W-:Y:S01]  /*1d00*/  ULEA UR11, UR25, UR46, 0x6 ;  /* 0x0000002e190b7291 */ /* 0x000fe2000f8e30ff */
[----:B------:R-:W-:-:S04]  /*1d10*/  UMOV UR7, URZ ;  /* 0x000000ff00077c82 */ /* 0x000fc80008000000 */
[----:B------:R1:W3:Y:S01]  /*1d20*/  SYNCS.PHASECHK.TRANS64.TRYWAIT P0, [UR4+0x80], R0 ;  /* 0x00008000ff0075a7 */ /* 0x0002e20008001104 */
[----:B------:R-:W-:-:S04]  /*1d30*/  ULEA.HI UR4, UR20, UR20, URZ, 0x1 ;  /* 0x0000001414047291 */ /* 0x000fc8000f8f08ff */
[----:B------:R-:W-:-:S04]  /*1d40*/  USHF.L.U32 UR4, UR4, 0x6, URZ ;  /* 0x0000000604047899 */ /* 0x000fc800080006ff */
[----:B------:R-:W-:-:S04]  /*1d50*/  ULOP3.LUT UR35, UR4, 0xffffff80, URZ, 0xc0, !UPT ;  /* 0xffffff8004237892 */ /* 0x000fc8000f8ec0ff */
[----:B------:R-:W-:Y:S01]  /*1d60*/  UIADD3 UR35, UPT, UPT, UR45, UR35, URZ ;  /* 0x000000232d237290 */ /* 0x000fe2000fffe0ff */
[----:B------:R-:W-:Y:S11]  /*1d70*/  BRA.U !UP0, `(.L_x_26) ;  /* 0x0000000108c87547 */ /* 0x000ff6000b800000 */
[----:B------:R-:W-:Y:S01]  /*1d80*/  UMOV UR16, UR43 ;  /* 0x0000002b00107c82 */ /* 0x000fe20008000000 */
[----:B------:R-:W-:Y:S01]  /*1d90*/  UMOV UR4, UR6 ;  /* 0x0000000600047c82 */ /* 0x000fe20008000000 */
[----:B------:R-:W-:-:S05]  /*1da0*/  UMOV UR34, URZ ;  /* 0x000000ff00227c82 */ /* 0x000fca0008000000 */
.L_x_32:
[----:B------:R-:W-:Y:S01]  /*1db0*/  ULEA UR33, UR4, UR13, 0x3 ;  /* 0x0000000d04217291 */ /* 0x000fe2000f8e18ff */
[----:B------:R-:W-:Y:S01]  /*1dc0*/  @P3 MOV R2, 0x6000 ;  /* 0x0000600000023802 */ /* 0x000fe20000000f00 */
[----:B-1-34-:R-:W-:Y:S10]  /*1dd0*/  @P0 BRA `(.L_x_27) ;  /* 0x00000000000c0947 */ /* 0x01aff40003800000 */
[----:B------:R-:W-:-:S04]  /*1de0*/  SHF.L.U32 R3, R12, 0x1f, RZ ;  /* 0x0000001f0c037819 */ /* 0x000fc800000006ff */
[----:B------:R-:W3:Y:S02]  /*1df0*/  SYNCS.PHASECHK.TRANS64.TRYWAIT P0, [UR33+0x80], R3 ;  /* 0x00008003ff0075a7 */ /* 0x000ee40008001121 */
[----:B---3--:R-:W-:Y:S05]  /*1e00*/  @!P0 BRA `(.L_x_28) ;  /* 0x0000006400648947 */ /* 0x008fea0003800000 */
.L_x_27:
[----:B------:R3:W-:Y:S01]  /*1e10*/  @P3 SYNCS.ARRIVE.TRANS64 RZ, [UR33], R2 ;  /* 0x00000002ffff39a7 */ /* 0x0007e20008000021 */
[----:B------:R-:W-:Y:S02]  /*1e20*/  ULOP3.LUT UR5, UR21, 0x2, URZ, 0xfc, !UPT ;  /* 0x0000000215057892 */ /* 0x000fe4000f8efcff */
[----:B------:R-:W-:Y:S02]  /*1e30*/  UIADD3 UR16, UPT, UPT, UR16, 0x1, URZ ;  /* 0x0000000110107890 */ /* 0x000fe4000fffe0ff */
[----:B------:R-:W-:Y:S02]  /*1e40*/  UISETP.NE.AND UP0, UPT, UR5, 0x2, UPT ;  /* 0x000000020500788c */ /* 0x000fe4000bf05270 */
[----:B------:R-:W-:-:S07]  /*1e50*/  UISETP.NE.AND UP2, UPT, UR16, 0x1, UPT ;  /* 0x000000011000788c */ /* 0x000fce000bf45270 */
[----:B------:R-:W-:Y:S05]  /*1e60*/  BRA.U UP0, `(.L_x_29) ;  /* 0x0000000100047547 */ /* 0x000fea000b800000 */
[----:B--2---:R-:W-:Y:S05]  /*1e70*/  BPT.TRAP 0x1 ;  /* 0x000000040000795c */ /* 0x004fea0000300000 */
.L_x_29:
[----:B------:R-:W-:Y:S04]  /*1e80*/  BSSY.RECONVERGENT B0, `(.L_x_30) ;  /* 0x0000003000007945 */ /* 0x000fe80003800200 */
[----:B------:R-:W-:Y:S05]  /*1e90*/  @!P2 BRA `(.L_x_31) ;  /* 0x000000000004a947 */ /* 0x000fea0003800000 */
[----:B--2---:R-:W-:Y:S05]  /*1ea0*/  BPT.TRAP 0x1 ;  /* 0x000000040000795c */ /* 0x004fea0000300000 */
.L_x_31:
[----:B--2---:R-:W-:Y:S05]  /*1eb0*/  BSYNC.RECONVERGENT B0 ;  /* 0x0000000000007941 */ /* 0x004fea0003800200 */
.L_x_30:
[----:B------:R-:W-:Y:S02]  /*1ec0*/  UIADD3 UR5, UPT, UPT, UR4, 0x1, URZ ;  /* 0x0000000104057890 */ /* 0x000fe4000fffe0ff */
[----:B------:R-:W-:Y:S02]  /*1ed0*/  ULEA UR32, UR4, UR28, 0xb ;  /* 0x0000001c04207291 */ /* 0x000fe4000f8e58ff */
[----:B------:R-:W-:Y:S02]  /*1ee0*/  UISETP.NE.AND UP0, UPT, UR5, 0x10, UPT ;  /* 0x000000100500788c */ /* 0x000fe4000bf05270 */
[----:B------:R-:W-:Y:S02]  /*1ef0*/  UIADD3 UR14, UP1, UPT, UR26, 0x80, URZ ;  /* 0x000000801a0e7890 */ /* 0x000fe4000ff3e0ff */
[----:B------:R-:W-:Y:S02]  /*1f00*/  USEL UR7, URZ, 0x1, UP0 ;  /* 0x00000001ff077887 */ /* 0x000fe40008000000 */
[----:B------:R-:W-:-:S02]  /*1f10*/  USEL UR6, UR5, URZ, UP0 ;  /* 0x000000ff05067287 */ /* 0x000fc40008000000 */
[----:B------:R-:W-:Y:S02]  /*1f20*/  ULEA UR8, UR4, UR13, 0xc ;  /* 0x0000000d04087291 */ /* 0x000fe4000f8e60ff */
[----:B------:R-:W-:Y:S01]  /*1f30*/  ULEA UR5, UR6, UR13, 0x3 ;  /* 0x0000000d06057291 */ /* 0x000fe2000f8e18ff */
[----:B------:R-:W-:Y:S01]  /*1f40*/  LOP3.LUT R12, R12, UR7, RZ, 0x3c, !PT ;  /* 0x000000070c0c7c12 */ /* 0x000fe2000f8e3cff */
[----:B------:R-:W-:Y:S02]  /*1f50*/  ULEA UR32, UR32, UR13, 0x2 ;  /* 0x0000000d20207291 */ /* 0x000fe4000f8e10ff */
[----:B------:R-:W-:Y:S01]  /*1f60*/  UIADD3 UR4, UP0, UPT, UR26, 0x180, URZ ;  /* 0x000001801a047890 */ /* 0x000fe2000ff1e0ff */
[----:B-1----:R-:W-:Y:S01]  /*1f70*/  SHF.L.U32 R0, R12, 0x1f, RZ ;  /* 0x0000001f0c007819 */ /* 0x002fe200000006ff */
[----:B------:R-:W-:Y:S02]  /*1f80*/  ULOP3.LUT UR33, UR33, 0xfefffff8, URZ, 0xc0, !UPT ;  /* 0xfefffff821217892 */ /* 0x000fe4000f8ec0ff */
[----:B------:R-:W-:Y:S01]  /*1f90*/  UIADD3.X UR15, UPT, UPT, URZ, UR27, URZ, UP1, !UPT ;  /* 0x0000001bff0f7290 */ /* 0x000fe20008ffe4ff */
[----:B------:R4:W1:Y:S01]  /*1fa0*/  SYNCS.PHASECHK.TRANS64.TRYWAIT P0, [UR5+0x80], R0 ;  /* 0x00008000ff0075a7 */ /* 0x0008620008001105 */
[----:B------:R-:W-:-:S02]  /*1fb0*/  UIADD3 UR32, UPT, UPT, UR32, 0x6400, URZ ;  /* 0x0000640020207890 */ /* 0x000fc4000fffe0ff */
[----:B------:R-:W-:Y:S02]  /*1fc0*/  UPRMT UR7, URZ, 0x5410, UR24 ;  /* 0x00005410ff077896 */ /* 0x000fe40008000018 */
[----:B------:R-:W-:Y:S02]  /*1fd0*/  UIADD3 UR8, UPT, UPT, UR8, 0x26400, URZ ;  /* 0x0002640008087890 */ /* 0x000fe4000fffe0ff */
[----:B------:R-:W-:Y:S01]  /*1fe0*/  UIADD3.X UR5, UPT, UPT, URZ, UR27, URZ, UP0, !UPT ;  /* 0x0000001bff057290 */ /* 0x000fe200087fe4ff */
[----:B------:R-:W-:Y:S01]  /*1ff0*/  UMOV UR18, 0x0 ;  /* 0x0000000000127882 */ /* 0x000fe20000000000 */
[----:B------:R-:W-:Y:S01]  /*2000*/  UMOV UR19, 0x10000000 ;  /* 0x1000000000137882 */ /* 0x000fe20000000000 */
[----:B------:R-:W-:Y:S01]  /*2010*/  UMOV UR10, UR34 ;  /* 0x00000022000a7c82 */ /* 0x000fe20008000000 */
[----:B------:R-:W-:Y:S01]  /*2020*/  UMOV UR12, UR36 ;  /* 0x00000024000c7c82 */ /* 0x000fe20008000000 */
[----:B------:R-:W-:Y:S01]  /*2030*/  UMOV UR9, UR33 ;  /* 0x0000002100097c82 */ /* 0x000fe20008000000 */
[----:B------:R2:W-:Y:S03]  /*2040*/  UTMALDG.3D.MULTICAST.2CTA [UR32], [UR14], UR7, desc[UR18] ;  /* 0x000012200e0073b4 */ /* 0x0005e60008211807 */
[----:B------:R3:W-:Y:S01]  /*2050*/  UTMALDG.3D.2CTA [UR8], [UR4], desc[UR18] ;  /* 0x00001208040075b4 */ /* 0x0007e20008211000 */
[----:B--2---:R-:W-:Y:S01]  /*2060*/  UIADD3 UR34, UPT, UPT, UR34, 0x20, URZ ;  /* 0x0000002022227890 */ /* 0x004fe2000fffe0ff */
[----:B------:R-:W-:Y:S01]  /*2070*/  UMOV UR7, UR29 ;  /* 0x0000001d00077c82 */ /* 0x000fe20008000000 */
[----:B---3--:R-:W-:Y:S01]  /*2080*/  UMOV UR4, UR6 ;  /* 0x0000000600047c82 */ /* 0x008fe20008000000 */
[----:B------:R-:W-:Y:S09]  /*2090*/  BRA.U UP2, `(.L_x_32) ;  /* 0xfffffffd02447547 */ /* 0x000ff2000b83ffff */
.L_x_26:
[----:B------:R-:W-:Y:S01]  /*20a0*/  ULEA UR4, UR6, UR13, 0x3 ;  /* 0x0000000d06047291 */ /* 0x000fe2000f8e18ff */
[----:B-1--4-:R-:W-:Y:S01]  /*20b0*/  SHF.L.U32 R0, R12, 0x1f, RZ ;  /* 0x0000001f0c007819 */ /* 0x012fe200000006ff */
[----:B------:R-:W-:Y:S01]  /*20c0*/  @!P1 SYNCS.ARRIVE.TRANS64.A1T0 RZ, [UR13+0x138], RZ ;  /* 0x000138ffffff99a7 */ /* 0x000fe2000810000d */
[----:B------:R-:W-:-:S06]  /*20d0*/  UISETP.GT.AND UP0, UPT, UR41, UR40, UPT ;  /* 0x000000282900728c */ /* 0x000fcc000bf04270 */
[----:B---3--:R1:W3:Y:S03]  /*20e0*/  SYNCS.PHASECHK.TRANS64.TRYWAIT P0, [UR4+0x80], R0 ;  /* 0x00008000ff0075a7 */ /* 0x0082e60008001104 */
[----:B------:R-:W-:Y:S05]  /*20f0*/  BRA.U !UP0, `(.L_x_33) ;  /* 0x0000000108c07547 */ /* 0x000fea000b800000 */
[----:B------:R-:W-:Y:S01]  /*2100*/  UIADD3 UR25, UPT, UPT, UR44, UR7, URZ ;  /* 0x000000072c197290 */ /* 0x000fe2000fffe0ff */
[----:B------:R-:W-:-:S11]  /*2110*/  UMOV UR4, UR6 ;  /* 0x0000000600047c82 */ /* 0x000fd60008000000 */
.L_x_39:
[----:B------:R-:W-:Y:S01]  /*2120*/  ULEA UR17, UR4, UR13, 0x3 ;  /* 0x0000000d04117291 */ /* 0x000fe2000f8e18ff */
[----:B---3--:R-:W-:Y:S01]  /*2130*/  @P3 MOV R2, 0x6000 ;  /* 0x0000600000023802 */ /* 0x008fe20000000f00 */
[----:B-1-3--:R-:W-:Y:S10]  /*2140*/  @P0 BRA `(.L_x_34) ;  /* 0x00000000000c0947 */ /* 0x00aff40003800000 */
[----:B------:R-:W-:-:S04]  /*2150*/  SHF.L.U32 R3, R12, 0x1f, RZ ;  /* 0x0000001f0c037819 */ /* 0x000fc800000006ff */
[----:B------:R-:W3:Y:S02]  /*2160*/  SYNCS.PHASECHK.TRANS64.TRYWAIT P0, [UR17+0x80], R3 ;  /* 0x00008003ff0075a7 */ /* 0x000ee40008001111 */
[----:B---3--:R-:W-:Y:S05]  /*2170*/  @!P0 BRA `(.L_x_35) ;  /* 0x0000006000a08947 */ /* 0x008fea0003800000 */
.L_x_34:
[----:B------:R3:W-:Y:S01]  /*2180*/  @P3 SYNCS.ARRIVE.TRANS64 RZ, [UR17], R2 ;  /* 0x00000002ffff39a7 */ /* 0x0007e20008000011 */
[----:B------:R-:W-:-:S04]  /*2190*/  ULOP3.LUT UR5, UR21, 0x2, URZ, 0xfc, !UPT ;  /* 0x0000000215057892 */ /* 0x000fc8000f8efcff */
[----:B------:R-:W-:-:S09]  /*21a0*/  UISETP.NE.AND UP0, UPT, UR5, 0x2, UPT ;  /* 0x000000020500788c */ /* 0x000fd2000bf05270 */
[----:B------:R-:W-:Y:S05]  /*21b0*/  BRA.U UP0, `(.L_x_36) ;  /* 0x0000000100047547 */ /* 0x000fea000b800000 */
[----:B--2---:R-:W-:Y:S05]  /*21c0*/  BPT.TRAP 0x1 ;  /* 0x000000040000795c */ /* 0x004fea0000300000 */
.L_x_36:
[----:B------:R-:W-:Y:S04]  /*21d0*/  BSSY.RECONVERGENT B0, `(.L_x_37) ;  /* 0x0000003000007945 */ /* 0x000fe80003800200 */
[----:B------:R-:W-:Y:S05]  /*21e0*/  @!P2 BRA `(.L_x_38) ;  /* 0x000000000004a947 */ /* 0x000fea0003800000 */
[----:B--2---:R-:W-:Y:S05]  /*21f0*/  BPT.TRAP 0x1 ;  /* 0x000000040000795c */ /* 0x004fea0000300000 */
.L_x_38:
[----:B--2---:R-:W-:Y:S05]  /*2200*/  BSYNC.RECONVERGENT B0 ;  /* 0x0000000000007941 */ /* 0x004fea0003800200 */
.L_x_37:
[----:B------:R-:W-:Y:S02]  /*2210*/  UIADD3 UR5, UPT, UPT, UR4, 0x1, URZ ;  /* 0x0000000104057890 */ /* 0x000fe4000fffe0ff */
[----:B------:R-:W-:Y:S02]  /*2220*/  UIADD3 UR14, UP1, UPT, UR26, 0x80, URZ ;  /* 0x000000801a0e7890 */ /* 0x000fe4000ff3e0ff */
[----:B------:R-:W-:Y:S02]  /*2230*/  UISETP.NE.AND UP0, UPT, UR5, 0x10, UPT ;  /* 0x000000100500788c */ /* 0x000fe4000bf05270 */
[----:B------:R-:W-:Y:S02]  /*2240*/  ULEA UR16, UR4, UR30, 0xd ;  /* 0x0000001e04107291 */ /* 0x000fe4000f8e68ff */
[----:B------:R-:W-:Y:S02]  /*2250*/  USEL UR8, URZ, 0x1, UP0 ;  /* 0x00000001ff087887 */ /* 0x000fe40008000000 */
[----:B------:R-:W-:-:S02]  /*2260*/  USEL UR6, UR5, URZ, UP0 ;  /* 0x000000ff05067287 */ /* 0x000fc40008000000 */
[----:B------:R-:W-:Y:S02]  /*2270*/  UIADD3 UR22, UP0, UPT, UR26, 0x180, URZ ;  /* 0x000001801a167890 */ /* 0x000fe4000ff1e0ff */
[----:B------:R-:W-:Y:S01]  /*2280*/  LOP3.LUT R12, R12, UR8, RZ, 0x3c, !PT ;  /* 0x000000080c0c7c12 */ /* 0x000fe2000f8e3cff */
[----:B------:R-:W-:Y:S02]  /*2290*/  ULEA UR8, UR4, UR13, 0xc ;  /* 0x0000000d04087291 */ /* 0x000fe4000f8e60ff */
[----:B------:R-:W-:Y:S01]  /*22a0*/  ULEA UR5, UR6, UR13, 0x3 ;  /* 0x0000000d06057291 */ /* 0x000fe2000f8e18ff */
[----:B-1----:R-:W-:Y:S01]  /*22b0*/  SHF.L.U32 R0, R12, 0x1f, RZ ;  /* 0x0000001f0c007819 */ /* 0x002fe200000006ff */
[----:B------:R-:W-:Y:S02]  /*22c0*/  USHF.L.U32 UR18, UR7, 0x5, URZ ;  /* 0x0000000507127899 */ /* 0x000fe400080006ff */
[----:B------:R-:W-:Y:S02]  /*22d0*/  ULOP3.LUT UR17, UR17, 0xfefffff8, URZ, 0xc0, !UPT ;  /* 0xfefffff811117892 */ /* 0x000fe4000f8ec0ff */
[----:B------:R-:W-:-:S02]  /*22e0*/  UIADD3.X UR15, UPT, UPT, URZ, UR27, URZ, UP1, !UPT ;  /* 0x0000001bff0f7290 */ /* 0x000fc40008ffe4ff */
[----:B------:R-:W-:Y:S01]  /*22f0*/  UPRMT UR4, URZ, 0x5410, UR24 ;  /* 0x00005410ff047896 */ /* 0x000fe20008000018 */
[----:B------:R4:W1:Y:S01]  /*2300*/  SYNCS.PHASECHK.TRANS64.TRYWAIT P0, [UR5+0x80], R0 ;  /* 0x00008000ff0075a7 */ /* 0x0008620008001105 */
[----:B------:R-:W-:Y:S02]  /*2310*/  UIADD3 UR8, UPT, UPT, UR8, 0x26400, URZ ;  /* 0x0002640008087890 */ /* 0x000fe4000fffe0ff */
[----:B------:R-:W-:Y:S01]  /*2320*/  UIADD3.X UR23, UPT, UPT, URZ, UR27, URZ, UP0, !UPT ;  /* 0x0000001bff177290 */ /* 0x000fe200087fe4ff */
[----:B------:R-:W-:Y:S01]  /*2330*/  UMOV UR32, 0x0 ;  /* 0x0000000000207882 */ /* 0x000fe20000000000 */
[----:B------:R-:W-:Y:S01]  /*2340*/  UMOV UR33, 0x10000000 ;  /* 0x1000000000217882 */ /* 0x000fe20000000000 */
[----:B------:R-:W-:Y:S01]  /*2350*/  UMOV UR19, UR35 ;  /* 0x0000002300137c82 */ /* 0x000fe20008000000 */
[----:B------:R-:W-:Y:S01]  /*2360*/  UMOV UR20, UR36 ;  /* 0x0000002400147c82 */ /* 0x000fe20008000000 */
[----:B------:R-:W-:Y:S01]  /*2370*/  UMOV UR12, UR36 ;  /* 0x00000024000c7c82 */ /* 0x000fe20008000000 */
[----:B------:R-:W-:Y:S01]  /*2380*/  UMOV UR9, UR17 ;  /* 0x0000001100097c82 */ /* 0x000fe20008000000 */
[----:B------:R-:W-:Y:S01]  /*2390*/  UMOV UR10, UR18 ;  /* 0x00000012000a7c82 */ /* 0x000fe20008000000 */
[----:B------:R2:W-:Y:S01]  /*23a0*/  UTMALDG.3D.MULTICAST.2CTA [UR16], [UR14], UR4, desc[UR32] ;  /* 0x000020100e0073b4 */ /* 0x0005e20008211804 */
[----:B------:R-:W-:-:S04]  /*23b0*/  UIADD3 UR7, UPT, UPT, UR7, 0x1, URZ ;  /* 0x0000000107077890 */ /* 0x000fc8000fffe0ff */
[----:B------:R-:W-:Y:S01]  /*23c0*/  UISETP.NE.AND UP0, UPT, UR7, UR25, UPT ;  /* 0x000000190700728c */ /* 0x000fe2000bf05270 */
[----:B------:R4:W-:Y:S01]  /*23d0*/  UTMALDG.3D.2CTA [UR8], [UR22], desc[UR32] ;  /* 0x00002008160075b4 */ /* 0x0009e20008211000 */
[----:B--2---:R-:W-:-:S07]  /*23e0*/  UMOV UR4, UR6 ;  /* 0x0000000600047c82 */ /* 0x004fce0008000000 */
[----:B----4-:R-:W-:Y:S05]  /*23f0*/  BRA.U UP0, `(.L_x_39) ;  /* 0xfffffffd00487547 */ /* 0x010fea000b83ffff */
.L_x_33:
[C---:B------:R-:W-:Y:S01]  /*2400*/  LEA R3, R11.reuse, UR13, 0x3 ;  /* 0x0000000d0b037c11 */ /* 0x040fe2000f8e18ff */
[----:B------:R-:W-:Y:S01]  /*2410*/  NOP ;  /* 0x0000000000007918 */ /* 0x000fe20000000000 */
[----:B-1----:R-:W-:Y:S02]  /*2420*/  SHF.L.U32 R0, R10, 0x1f, RZ ;  /* 0x0000001f0a007819 */ /* 0x002fe400000006ff */
[----:B------:R-:W-:Y:S02]  /*2430*/  LEA R5, R11, UR13, 0x4 ;  /* 0x0000000d0b057c11 */ /* 0x000fe4000f8e20ff */
[----:B---3--:R-:W1:Y:S02]  /*2440*/  SYNCS.PHASECHK.TRANS64.TRYWAIT P0, [R3+URZ+0x140], R0 ;  /* 0x00014000030075a7 */ /* 0x008e6400080011ff */
[----:B-1----:R-:W-:Y:S05]  /*2450*/  @!P0 BRA `(.L_x_40) ;  /* 0x0000006000008947 */ /* 0x002fea0003800000 */
.L_x_149:
[----:B------:R-:W3:Y:S01]  /*2460*/  LDS.128 R4, [R5+0x1d0] ;  /* 0x0001d00005047984 */ /* 0x000ee20000000c00 */
[----:B------:R-:W-:Y:S01]  /*2470*/  UISETP.GE.AND UP0, UPT, UR42, 0x1, UPT ;  /* 0x000000012a00788c */ /* 0x000fe2000bf06270 */
[----:B------:R-:W-:Y:S01]  /*2480*/  @!PT LDS RZ, [RZ] ;  /* 0x00000000fffff984 */ /* 0x000fe20000000800 */
[----:B------:R-:W-:Y:S01]  /*2490*/  @!PT LDS RZ, [RZ] ;  /* 0x00000000fffff984 */ /* 0x000fe20000000800 */
[----:B------:R-:W-:Y:S01]  /*24a0*/  @!PT LDS RZ, [RZ] ;  /* 0x00000000fffff984 */ /* 0x000fe20000000800 */
[----:B------:R-:W-:Y:S01]  /*24b0*/  @!PT LDS RZ, [RZ] ;  /* 0x00000000fffff984 */ /* 0x000fe20000000800 */
[----:B------:R4:W-:Y:S06]  /*24c0*/  MEMBAR.ALL.CTA ;  /* 0x0000000000007992 */ /* 0x0009ec0000008000 */
[----:B----4-:R-:W4:Y:S01]  /*24d0*/  FENCE.VIEW.ASYNC.S ;  /* 0x00000000000073c6 */ /* 0x010f220000000000 */
[----:B---3--:R-:W-:-:S13]  /*24e0*/  LOP3.LUT P0, RZ, R6, 0x1, RZ, 0xc0, !PT ;  /* 0x0000000106ff7812 */ /* 0x008fda000780c0ff */
[----:B----4-:R-:W-:Y:S01]  /*24f0*/  VOTEU.ANY UP1, P0 ;  /* 0x0000000000ff7886 */ /* 0x010fe20000020100 */
[----:B------:R-:W-:-:S13]  /*2500*/  PLOP3.LUT P0, PT, PT, PT, UP1, 0x80, 0x8 ;  /* 0x000000000008781c */ /* 0x000fda0003f0f018 */
[----:B-1----:R-:W-:Y:S02]  /*2510*/  @P0 LOP3.LUT R0, R5, 0xffff, RZ, 0xc0, !PT ;  /* 0x0000ffff05000812 */ /* 0x002fe400078ec0ff */
[----:B------:R-:W-:Y:S02]  /*2520*/  @P0 MOV R2, R4 ;  /* 0x0000000400020202 */ /* 0x000fe40000000f00 */
[----:B------:R-:W-:Y:S01]  /*2530*/  @P0 R2UR UR5, R0 ;  /* 0x00000000000502ca */ /* 0x000fe200000e0000 */
[----:B------:R-:W-:Y:S01]  /*2540*/  VIADD R0, R3, 0x150 ;  /* 0x0000015003007836 */ /* 0x000fe20000000000 */
[----:B------:R-:W-:Y:S02]  /*2550*/  @P0 SHF.R.U32.HI R4, RZ, 0x10, R5 ;  /* 0x00000010ff040819 */ /* 0x000fe40000011605 */
[----:B------:R-:W-:Y:S02]  /*2560*/  @P0 R2UR UR7, R2 ;  /* 0x00000000020702ca */ /* 0x000fe400000e0000 */
[----:B------:R-:W-:-:S02]  /*2570*/  PRMT R0, RZ, 0x654, R0 ;  /* 0x00000654ff007816 */ /* 0x000fc40000000000 */
[----:B------:R-:W-:Y:S02]  /*2580*/  @P0 R2UR UR4, R4 ;  /* 0x00000000040402ca */ /* 0x000fe400000e0000 */
[----:B------:R1:W-:Y:S03]  /*2590*/  SYNCS.ARRIVE.TRANS64.RED.A1T0 RZ, [R0+URZ], RZ ;  /* 0x000000ff00ff79a7 */ /* 0x0003e600081004ff */
[----:B------:R-:W-:-:S04]  /*25a0*/  @UP1 UMOV UR31, UR5 ;  /* 0x00000005001f1c82 */ /* 0x000fc80008000000 */
[----:B------:R-:W-:-:S04]  /*25b0*/  @UP1 UMOV UR37, UR7 ;  /* 0x0000000700251c82 */ /* 0x000fc80008000000 */
[----:B------:R-:W-:Y:S01]  /*25c0*/  @UP1 UMOV UR36, UR4 ;  /* 0x0000000400241c82 */ /* 0x000fe20008000000 */
[----:B------:R-:W-:Y:S05]  /*25d0*/  BRA.U !UP0, `(.L_x_41) ;  /* 0x0000000108d47547 */ /* 0x000fea000b800000 */
[----:B------:R-:W2:Y:S01]  /*25e0*/  LDCU.128 UR16, c[0x0][0xb10] ;  /* 0x00016200ff1077ac */ /* 0x000ea20008000c00 */
[----:B------:R-:W3:Y:S01]  /*25f0*/  LDCU UR12, c[0x0][0xb20] ;  /* 0x00016400ff0c77ac */ /* 0x000ee20008000800 */
[----:B------:R-:W4:Y:S01]  /*2600*/  LDCU UR20, c[0x0][0xb0c] ;  /* 0x00016180ff1477ac */ /* 0x000f220008000800 */
[----:B------:R-:W1:Y:S01]  /*2610*/  LDCU.64 UR8, c[0x0][0xb28] ;  /* 0x00016500ff0877ac */ /* 0x000e620008000a00 */
[----:B------:R-:W-:Y:S02]  /*2620*/  UISETP.NE.AND UP3, UPT, UR42, 0x1, UPT ;  /* 0x000000012a00788c */ /* 0x000fe4000bf65270 */
[----:B--2---:R-:W-:Y:S02]  /*2630*/  UIMAD.WIDE.U32 UR10, UR38, UR19, URZ ;  /* 0x00000013260a72a5 */ /* 0x004fe4000f8e00ff */
[----:B------:R-:W-:Y:S02]  /*2640*/  UIMAD.WIDE.U32 UR4, UR39, UR16, URZ ;  /* 0x00000010270472a5 */ /* 0x000fe4000f8e00ff */
[----:B------:R-:W-:-:S02]  /*2650*/  UISETP.NE.AND UP0, UPT, UR18, 0x1, UPT ;  /* 0x000000011200788c */ /* 0x000fc4000bf05270 */
[----:B------:R-:W-:Y:S01]  /*2660*/  UIMAD.WIDE.U32 UR22, UR31, UR19, URZ ;  /* 0x000000131f1672a5 */ /* 0x000fe2000f8e00ff */
[----:B------:R-:W-:Y:S02]  /*2670*/  UMOV UR10, UR11 ;  /* 0x0000000b000a7c82 */ /* 0x000fe40008000000 */
[----:B------:R-:W-:Y:S01]  /*2680*/  UMOV UR4, UR5 ;  /* 0x0000000500047c82 */ /* 0x000fe20008000000 */
[----:B---3--:R-:W-:Y:S02]  /*2690*/  USHF.R.U32.HI UR10, URZ, UR12, UR10 ;  /* 0x0000000cff0a7299 */ /* 0x008fe4000801160a */
[----:B----4-:R-:W-:Y:S02]  /*26a0*/  UISETP.NE.AND UP2, UPT, UR20, 0x1, UPT ;  /* 0x000000011400788c */ /* 0x010fe4000bf45270 */
[----:B------:R-:W-:Y:S02]  /*26b0*/  USHF.R.U32.HI UR4, URZ, UR17, UR4 ;  /* 0x00000011ff047299 */ /* 0x000fe40008011604 */
[----:B------:R-:W-:-:S02]  /*26c0*/  USEL UR5, UR38, UR10, !UP0 ;  /* 0x0000000a26057287 */ /* 0x000fc4000c000000 */
[----:B------:R-:W-:Y:S02]  /*26d0*/  USEL UR7, UR39, UR4, !UP2 ;  /* 0x0000000427077287 */ /* 0x000fe4000d000000 */
[----:B-1----:R-:W-:Y:S01]  /*26e0*/  UIMAD.WIDE.U32 UR10, UR5, UR8, URZ ;  /* 0x00000008050a72a5 */ /* 0x002fe2000f8e00ff */
[----:B------:R-:W-:Y:S01]  /*26f0*/  UMOV UR4, UR23 ;  /* 0x0000001700047c82 */ /* 0x000fe20008000000 */
[----:B------:R-:W-:Y:S02]  /*2700*/  UIMAD.WIDE.U32 UR14, UR37, UR16, URZ ;  /* 0x00000010250e72a5 */ /* 0x000fe4000f8e00ff */
[----:B------:R-:W-:-:S03]  /*2710*/  UIMAD.WIDE.U32 UR22, UR7, UR8, URZ ;  /* 0x00000008071672a5 */ /* 0x000fc6000f8e00ff */
[----:B------:R-:W-:Y:S01]  /*2720*/  UMOV UR10, UR11 ;  /* 0x0000000b000a7c82 */ /* 0x000fe20008000000 */
[----:B------:R-:W-:Y:S02]  /*2730*/  USHF.R.U32.HI UR4, URZ, UR12, UR4 ;  /* 0x0000000cff047299 */ /* 0x000fe40008011604 */
[----:B------:R-:W-:Y:S01]  /*2740*/  @UP3 USHF.R.U32.HI UR5, URZ, UR9, UR10 ;  /* 0x00000009ff053299 */ /* 0x000fe2000801160a */
[----:B------:R-:W-:Y:S01]  /*2750*/  UMOV UR14, UR15 ;  /* 0x0000000f000e7c82 */ /* 0x000fe20008000000 */
[----:B------:R-:W-:Y:S01]  /*2760*/  UMOV UR22, UR23 ;  /* 0x0000001700167c82 */ /* 0x000fe20008000000 */
[----:B------:R-:W-:Y:S02]  /*2770*/  USHF.R.U32.HI UR17, URZ, UR17, UR14 ;  /* 0x00000011ff117299 */ /* 0x000fe4000801160e */
[----:B------:R-:W-:Y:S02]  /*2780*/  USEL UR4, UR31, UR4, !UP0 ;  /* 0x000000041f047287 */ /* 0x000fe4000c000000 */
[----:B------:R-:W-:-:S02]  /*2790*/  @UP3 USHF.R.U32.HI UR7, URZ, UR9, UR22 ;  /* 0x00000009ff073299 */ /* 0x000fc40008011616 */
[----:B------:R-:W-:Y:S02]  /*27a0*/  UIMAD UR10, UR42, UR5, URZ ;  /* 0x000000052a0a72a4 */ /* 0x000fe4000f8e02ff */
[----:B------:R-:W-:Y:S02]  /*27b0*/  USEL UR5, UR37, UR17, !UP2 ;  /* 0x0000001125057287 */ /* 0x000fe4000d000000 */
[----:B------:R-:W-:Y:S02]  /*27c0*/  UIMAD UR12, UR42, UR7, URZ ;  /* 0x000000072a0c72a4 */ /* 0x000fe4000f8e02ff */
[----:B------:R-:W-:Y:S02]  /*27d0*/  UISETP.GE.AND UP0, UPT, UR4, UR10, UPT ;  /* 0x0000000a0400728c */ /* 0x000fe4000bf06270 */
[----:B------:R-:W-:Y:S02]  /*27e0*/  UIMAD.WIDE.U32 UR10, UR4, UR8, URZ ;  /* 0x00000008040a72a5 */ /* 0x000fe4000f8e00ff */
[----:B------:R-:W-:-:S02]  /*27f0*/  UISETP.GE.OR UP0, UPT, UR5, UR12, UP0 ;  /* 0x0000000c0500728c */ /* 0x000fc40008706670 */
[----:B------:R-:W-:Y:S02]  /*2800*/  UIMAD.WIDE.U32 UR14, UR5, UR8, URZ ;  /* 0x00000008050e72a5 */ /* 0x000fe4000f8e00ff */
[----:B------:R-:W-:Y:S01]  /*2810*/  UIADD3 UR12, UPT, UPT, -UR5, URZ, URZ ;  /* 0x000000ff050c7290 */ /* 0x000fe2000fffe1ff */
[----:B------:R-:W-:Y:S01]  /*2820*/  UMOV UR10, UR11 ;  /* 0x0000000b000a7c82 */ /* 0x000fe20008000000 */
[----:B------:R-:W-:Y:S02]  /*2830*/  UIADD3 UR11, UPT, UPT, -UR4, URZ, URZ ;  /* 0x000000ff040b7290 */ /* 0x000fe4000fffe1ff */
[----:B------:R-:W-:-:S03]  /*2840*/  USHF.R.U32.HI UR10, URZ, UR9, UR10 ;  /* 0x00000009ff0a7299 */ /* 0x000fc6000801160a */
[----:B------:R-:W-:Y:S01]  /*2850*/  @!UP0 UMOV UR8, UR15 ;  /* 0x0000000f00088c82 */ /* 0x000fe20008000000 */
[----:B------:R-:W-:Y:S02]  /*2860*/  UIMAD UR11, UR18, UR11, UR31 ;  /* 0x0000000b120b72a4 */ /* 0x000fe4000f8e021f */
[----:B------:R-:W-:Y:S02]  /*2870*/  USEL UR10, UR4, UR10, !UP3 ;  /* 0x0000000a040a7287 */ /* 0x000fe4000d800000 */
[----:B------:R-:W-:Y:S02]  /*2880*/  @!UP0 USHF.R.U32.HI UR8, URZ, UR9, UR8 ;  /* 0x00000009ff088299 */ /* 0x000fe40008011608 */
[----:B------:R-:W-:Y:S02]  /*2890*/  UIADD3 UR9, UPT, UPT, -UR10, URZ, URZ ;  /* 0x000000ff0a097290 */ /* 0x000fe4000fffe1ff */
[----:B------:R-:W-:Y:S02]  /*28a0*/  @!UP0 USEL UR8, UR5, UR8, !UP3 ;  /* 0x0000000805088287 */ /* 0x000fe4000d800000 */
[----:B------:R-:W-:-:S02]  /*28b0*/  UIMAD UR9, UR42, UR9, UR4 ;  /* 0x000000092a0972a4 */ /* 0x000fc4000f8e0204 */
[----:B------:R-:W-:Y:S02]  /*28c0*/  @!UP0 UIADD3 UR10, UPT, UPT, UR10, -UR8, URZ ;  /* 0x800000080a0a8290 */ /* 0x000fe4000fffe0ff */
[----:B------:R-:W-:Y:S02]  /*28d0*/  @!UP0 UIMAD UR8, UR9, UR7, UR8 ;  /* 0x00000007090882a4 */ /* 0x000fe4000f8e0208 */
[----:B------:R-:W-:Y:S02]  /*28e0*/  @!UP0 UIMAD UR4, UR42, UR10, UR5 ;  /* 0x0000000a2a0482a4 */ /* 0x000fe4000f8e0205 */
[----:B------:R-:W-:Y:S02]  /*28f0*/  UIMAD UR7, UR20, UR12, UR37 ;  /* 0x0000000c140772a4 */ /* 0x000fe4000f8e0225 */
[----:B------:R-:W-:Y:S01]  /*2900*/  UIMAD UR31, UR4, UR18, UR11 ;  /* 0x00000012041f72a4 */ /* 0x000fe2000f8e020b */
[----:B------:R-:W-:Y:S02]  /*2910*/  @!UP0 UMOV UR5, UR8 ;  /* 0x0000000800058c82 */ /* 0x000fe40008000000 */
[----:B------:R-:W-:-:S12]  /*2920*/  UIMAD UR37, UR5, UR20, UR7 ;  /* 0x00000014052572a4 */ /* 0x000fd8000f8e0207 */
.L_x_41:
[----:B------:R-:W3:Y:S02]  /*2930*/  LDCU UR4, c[0x0][0xb30] ;  /* 0x00016600ff0477ac */ /* 0x000ee40008000800 */
[----:B---3--:R-:W-:-:S09]  /*2940*/  UISETP.NE.AND UP0, UPT, UR4, 0x1, UPT ;  /* 0x000000010400788c */ /* 0x008fd2000bf05270 */
[----:B------:R-:W-:Y:S05]  /*2950*/  BRA.U UP0, `(.L_x_42) ;  /* 0x0000000100447547 */ /* 0x000fea000b800000 */
[----:B------:R-:W3:Y:S01]  /*2960*/  LDCU.128 UR16, c[0x0][0xb10] ;  /* 0x00016200ff1077ac */ /* 0x000ee20008000c00 */
[----:B------:R-:W4:Y:S01]  /*2970*/  LDCU UR10, c[0x0][0xb0c] ;  /* 0x00016180ff0a77ac */ /* 0x000f220008000800 */
[----:B------:R-:W1:Y:S01]  /*2980*/  LDCU UR7, c[0x0][0xb20] ;  /* 0x00016400ff0777ac */ /* 0x000e620008000800 */
[----:B---3--:R-:W-:Y:S02]  /*2990*/  UIMAD.WIDE.U32 UR8, UR37, UR16, URZ ;  /* 0x00000010250872a5 */ /* 0x008fe4000f8e00ff */
[----:B------:R-:W-:Y:S02]  /*29a0*/  UIMAD.WIDE.U32 UR4, UR31, UR19, URZ ;  /* 0x000000131f0472a5 */ /* 0x000fe4000f8e00ff */
[----:B----4-:R-:W-:Y:S02]  /*29b0*/  UISETP.NE.AND UP2, UPT, UR10, 0x1, UPT ;  /* 0x000000010a00788c */ /* 0x010fe4000bf45270 */
[----:B------:R-:W-:Y:S01]  /*29c0*/  UISETP.NE.AND UP0, UPT, UR18, 0x1, UPT ;  /* 0x000000011200788c */ /* 0x000fe2000bf05270 */
[----:B------:R-:W-:-:S02]  /*29d0*/  UMOV UR8, UR9 ;  /* 0x0000000900087c82 */ /* 0x000fc40008000000 */
[----:B------:R-:W-:Y:S01]  /*29e0*/  UMOV UR4, UR5 ;  /* 0x0000000500047c82 */ /* 0x000fe20008000000 */
[----:B------:R-:W-:Y:S02]  /*29f0*/  USHF.R.U32.HI UR17, URZ, UR17, UR8 ;  /* 0x00000011ff117299 */ /* 0x000fe40008011608 */
[----:B-1----:R-:W-:Y:S02]  /*2a00*/  USHF.R.U32.HI UR4, URZ, UR7, UR4 ;  /* 0x00000007ff047299 */ /* 0x002fe40008011604 */
[----:B------:R-:W-:Y:S02]  /*2a10*/  USEL UR5, UR37, UR17, !UP2 ;  /* 0x0000001125057287 */ /* 0x000fe4000d000000 */
[----:B------:R-:W-:-:S04]  /*2a20*/  USEL UR4, UR31, UR4, !UP0 ;  /* 0x000000041f047287 */ /* 0x000fc8000c000000 */
[----:B------:R-:W-:Y:S02]  /*2a30*/  UIADD3 UR7, UPT, UPT, UR5, -UR4, URZ ;  /* 0x8000000405077290 */ /* 0x000fe4000fffe0ff */
[----:B------:R-:W-:Y:S02]  /*2a40*/  UIADD3 UR4, UPT, UPT, -UR5, UR4, URZ ;  /* 0x0000000405047290 */ /* 0x000fe4000fffe1ff */
[----:B------:R-:W-:Y:S02]  /*2a50*/  UIMAD UR31, UR7, UR18, UR31 ;  /* 0x00000012071f72a4 */ /* 0x000fe4000f8e021f */
[----:B------:R-:W-:-:S12]  /*2a60*/  UIMAD UR37, UR4, UR10, UR37 ;  /* 0x0000000a042572a4 */ /* 0x000fd8000f8e0225 */
.L_x_42:
[----:B------:R-:W-:Y:S01]  /*2a70*/  VIADD R11, R11, 0x1 ;  /* 0x000000010b0b7836 */ /* 0x000fe20000000000 */
[----:B------:R-:W-:Y:S01]  /*2a80*/  R2UR UR4, R65 ;  /* 0x00000000410472ca */ /* 0x000fe200000e0000 */
[----:B------:R-:W-:Y:S01]  /*2a90*/  UIADD3 UR25, UPT, UPT, UR31, UR63, URZ ;  /* 0x0000003f1f197290 */ /* 0x000fe2000fffe0ff */
[----:B------:R-:W-:Y:S02]  /*2aa0*/  PLOP3.LUT P1, PT, PT, PT, PT, 0x80, 0x8 ;  /* 0x000000000008781c */ /* 0x000fe40003f2f070 */
[----:B------:R-:W-:-:S04]  /*2ab0*/  ISETP.NE.AND P0, PT, R11, 0x2, PT ;  /* 0x000000020b00780c */ /* 0x000fc80003f05270 */
[----:B------:R-:W-:Y:S02]  /*2ac0*/  SEL R3, RZ, 0x1, P0 ;  /* 0x00000001ff037807 */ /* 0x000fe40000000000 */
[----:B------:R-:W-:Y:S02]  /*2ad0*/  SEL R11, R11, RZ, P0 ;  /* 0x000000ff0b0b7207 */ /* 0x000fe40000000000 */
[----:B------:R-:W-:Y:S01]  /*2ae0*/  LOP3.LUT R10, R10, R3, RZ, 0x3c, !PT ;  /* 0x000000030a0a7212 */ /* 0x000fe200078e3cff */
[----:B------:R-:W-:Y:S01]  /*2af0*/  UIADD3 UR20, UPT, UPT, UR37, UR4, URZ ;  /* 0x0000000425147290 */ /* 0x000fe2000fffe0ff */
[----:B------:R-:W-:Y:S11]  /*2b00*/  BRA.U UP1, `(.L_x_43) ;  /* 0xfffffff1013c7547 */ /* 0x000ff6000b83ffff */
[----:B------:R-:W-:Y:S01]  /*2b10*/  UIADD3 UR13, UPT, UPT, UR13, 0x80, URZ ;  /* 0x000000800d0d7890 */ /* 0x000fe2000fffe0ff */
[----:B------:R-:W-:-:S03]  /*2b20*/  SHF.L.U32 R3, R12, 0x1f, RZ ;  /* 0x0000001f0c037819 */ /* 0x000fc600000006ff */
[----:B------:R-:W-:-:S09]  /*2b30*/  ULEA UR4, UR6, UR13, 0x3 ;  /* 0x0000000d06047291 */ /* 0x000fd2000f8e18ff */
[----:B------:R-:W3:Y:S02]  /*2b40*/  SYNCS.PHASECHK.TRANS64.TRYWAIT P0, [UR4], R3 ;  /* 0x00000003ff0075a7 */ /* 0x000ee40008001104 */
[----:B---3--:R-:W-:Y:S05]  /*2b50*/  @!P0 BRA `(.L_x_44) ;  /* 0x0000005800548947 */ /* 0x008fea0003800000 */
.L_x_151:
[----:B------:R-:W-:-:S04]  /*2b60*/  UIADD3 UR4, UPT, UPT, UR6, 0x1, URZ ;  /* 0x0000000106047890 */ /* 0x000fc8000fffe0ff */
[----:B------:R-:W-:-:S04]  /*2b70*/  UISETP.NE.AND UP0, UPT, UR4, 0x10, UPT ;  /* 0x000000100400788c */ /* 0x000fc8000bf05270 */
[----:B------:R-:W-:Y:S02]  /*2b80*/  USEL UR6, URZ, 0x1, UP0 ;  /* 0x00000001ff067887 */ /* 0x000fe40008000000 */
[----:B------:R-:W-:-:S04]  /*2b90*/  USEL UR4, UR4, URZ, UP0 ;  /* 0x000000ff04047287 */ /* 0x000fc80008000000 */
[----:B------:R-:W-:Y:S01]  /*2ba0*/  ULEA UR5, UR4, UR13, 0x3 ;  /* 0x0000000d04057291 */ /* 0x000fe2000f8e18ff */
[----:B------:R-:W-:-:S04]  /*2bb0*/  LOP3.LUT R2, R12, UR6, RZ, 0x3c, !PT ;  /* 0x000000060c027c12 */ /* 0x000fc8000f8e3cff */
[----:B-1----:R-:W-:-:S04]  /*2bc0*/  SHF.L.U32 R3, R2, 0x1f, RZ ;  /* 0x0000001f02037819 */ /* 0x002fc800000006ff */
[----:B------:R-:W1:Y:S02]  /*2bd0*/  SYNCS.PHASECHK.TRANS64.TRYWAIT P0, [UR5], R3 ;  /* 0x00000003ff0075a7 */ /* 0x000e640008001105 */
[----:B-1----:R-:W-:Y:S05]  /*2be0*/  @!P0 BRA `(.L_x_45) ;  /* 0x0000005800488947 */ /* 0x002fea0003800000 */
.L_x_153:
        /* <DEDUP_REMOVED lines=9> */
.L_x_155:
        /* <DEDUP_REMOVED lines=9> */
.L_x_157:
        /* <DEDUP_REMOVED lines=9> */
.L_x_159:
        /* <DEDUP_REMOVED lines=9> */
.L_x_161:
        /* <DEDUP_REMOVED lines=9> */
.L_x_163:
        /* <DEDUP_REMOVED lines=9> */
.L_x_165:
        /* <DEDUP_REMOVED lines=9> */
.L_x_167:
        /* <DEDUP_REMOVED lines=9> */
.L_x_169:
        /* <DEDUP_REMOVED lines=9> */
.L_x_171:
        /* <DEDUP_REMOVED lines=9> */
.L_x_173:
        /* <DEDUP_REMOVED lines=9> */
.L_x_175:
        /* <DEDUP_REMOVED lines=9> */
.L_x_177:
        /* <DEDUP_REMOVED lines=9> */
.L_x_179:
[----:B------:R-:W-:-:S04]  /*3340*/  UIADD3 UR4, UPT, UPT, UR4, 0x1, URZ ;  /* 0x0000000104047890 */ /* 0x000fc8000fffe0ff */
[----:B------:R-:W-:-:S04]  /*3350*/  UISETP.NE.AND UP0, UPT, UR4, 0x10, UPT ;  /* 0x000000100400788c */ /* 0x000fc8000bf05270 */
[----:B------:R-:W-:Y:S02]  /*3360*/  USEL UR5, URZ, 0x1, UP0 ;  /* 0x00000001ff057887 */ /* 0x000fe40008000000 */
[----:B------:R-:W-:-:S04]  /*3370*/  USEL UR4, UR4, URZ, UP0 ;  /* 0x000000ff04047287 */ /* 0x000fc80008000000 */
[----:B------:R-:W-:Y:S01]  /*3380*/  ULEA UR4, UR4, UR13, 0x3 ;  /* 0x0000000d04047291 */ /* 0x000fe2000f8e18ff */
[----:B-1----:R-:W-:-:S04]  /*3390*/  LOP3.LUT R3, R2, UR5, RZ, 0x3c, !PT ;  /* 0x0000000502037c12 */ /* 0x002fc8000f8e3cff */
[----:B------:R-:W-:Y:S01]  /*33a0*/  SHF.L.U32 R3, R3, 0x1f, RZ ;  /* 0x0000001f03037819 */ /* 0x000fe200000006ff */
[----:B------:R-:W-:-:S07]  /*33b0*/  IMAD.U32 R0, RZ, RZ, UR4 ;  /* 0x00000004ff007e24 */ /* 0x000fce000f8e00ff */
.L_x_59:
[----:B-1----:R1:W3:Y:S02]  /*33c0*/  SYNCS.PHASECHK.TRANS64.TRYWAIT P0, [R0+URZ], R3 ;  /* 0x00000003000075a7 */ /* 0x0022e400080011ff */
[----:B---3--:R-:W-:Y:S05]  /*33d0*/  @!P0 NANOSLEEP.SYNCS 0x989680 ;  /* 0x009896800000895d */ /* 0x008fea0003900000 */
[----:B------:R-:W3:Y:S02]  /*33e0*/  @!P0 SYNCS.PHASECHK.TRANS64 P0, [R0+URZ], R3 ;  /* 0x00000003000085a7 */ /* 0x000ee400080010ff */
[----:B--23--:R-:W-:Y:S05]  /*33f0*/  @P0 EXIT ;  /* 0x000000000000094d */ /* 0x00cfea0003800000 */
[----:B------:R-:W-:Y:S05]  /*3400*/  BRA `(.L_x_59) ;  /* 0xfffffffc00ec7947 */ /* 0x000fea000383ffff */
.L_x_23:
[----:B------:R-:W1:Y:S02]  /*3410*/  S2UR UR4, SR_CgaCtaId ;  /* 0x00000000000479c3 */ /* 0x000e640000008800 */
[----:B-1----:R-:W-:-:S04]  /*3420*/  UISETP.NE.AND UP0, UPT, UR4, URZ, UPT ;  /* 0x000000ff0400728c */ /* 0x002fc8000bf05270 */
[----:B------:R-:W-:-:S09]  /*3430*/  UISETP.NE.OR UP0, UPT, UR13, 0x1, UP0 ;  /* 0x000000010d00788c */ /* 0x000fd20008705670 */
[----:B------:R-:W-:Y:S05]  /*3440*/  BRA.U UP0, `(.L_x_60) ;  /* 0x00000005004c7547 */ /* 0x000fea000b800000 */
[----:B------:R-:W1:Y:S01]  /*3450*/  S2UR UR5, SR_CgaCtaId ;  /* 0x00000000000579c3 */ /* 0x000e620000008800 */
[----:B------:R-:W-:Y:S01]  /*3460*/  UMOV UR4, 0x400 ;  /* 0x0000040000047882 */ /* 0x000fe20000000000 */
[----:B------:R-:W-:Y:S01]  /*3470*/  ISETP.GE.U32.AND P2, PT, R0, 0x4, PT ;  /* 0x000000040000780c */ /* 0x000fe20003f46070 */
[----:B------:R-:W-:Y:S01]  /*3480*/  IMAD.MOV.U32 R12, RZ, RZ, 0x1 ;  /* 0x00000001ff0c7424 */ /* 0x000fe200078e00ff */
[----:B------:R-:W-:Y:S02]  /*3490*/  CS2R R10, SRZ ;  /* 0x00000000000a7805 */ /* 0x000fe4000001ff00 */
[----:B------:R-:W-:Y:S01]  /*34a0*/  CS2R R8, SRZ ;  /* 0x0000000000087805 */ /* 0x000fe2000001ff00 */
[----:B-1----:R-:W-:-:S03]  /*34b0*/  ULEA UR6, UR5, UR4, 0x18 ;  /* 0x0000000405067291 */ /* 0x002fc6000f8ec0ff */
[----:B------:R-:W-:-:S09]  /*34c0*/  UMOV UR5, URZ ;  /* 0x000000ff00057c82 */ /* 0x000fd20008000000 */
.L_x_64:
[----:B------:R-:W-:Y:S02]  /*34d0*/  LEA R2, R8, UR6, 0x3 ;  /* 0x0000000608027c11 */ /* 0x000fe4000f8e18ff */
[----:B------:R-:W-:-:S03]  /*34e0*/  SHF.L.U32 R5, R9, 0x1f, RZ ;  /* 0x0000001f09057819 */ /* 0x000fc600000006ff */
[----:B------:R-:W-:Y:S01]  /*34f0*/  VIADD R4, R2, 0x1b0 ;  /* 0x000001b002047836 */ /* 0x000fe20000000000 */
[----:B------:R-:W1:Y:S02]  /*3500*/  SYNCS.PHASECHK.TRANS64.TRYWAIT P0, [R2+URZ+0x1a0], R5 ;  /* 0x0001a005020075a7 */ /* 0x000e6400080011ff */
[----:B-1----:R-:W-:Y:S05]  /*3510*/  @!P0 BRA `(.L_x_61) ;  /* 0x00000054004c8947 */ /* 0x002fea0003800000 */
.L_x_180:
[----:B------:R-:W-:Y:S01]  /*3520*/  ULEA UR4, UR5, UR6, 0x3 ;  /* 0x0000000605047291 */ /* 0x000fe2000f8e18ff */
[----:B------:R-:W-:Y:S02]  /*3530*/  PRMT R4, RZ, 0x654, R4 ;  /* 0x00000654ff047816 */ /* 0x000fe40000000004 */
[----:B-1----:R-:W-:Y:S01]  /*3540*/  SHF.L.U32 R5, R12, 0x1f, RZ ;  /* 0x0000001f0c057819 */ /* 0x002fe200000006ff */
[----:B------:R-:W-:Y:S01]  /*3550*/  UIADD3 UR7, UPT, UPT, UR4, 0x140, URZ ;  /* 0x0000014004077890 */ /* 0x000fe2000fffe0ff */
[----:B------:R1:W-:Y:S05]  /*3560*/  SYNCS.ARRIVE.TRANS64.RED.A1T0 RZ, [R4+URZ], RZ ;  /* 0x000000ff04ff79a7 */ /* 0x0003ea00081004ff */
[----:B------:R-:W-:Y:S01]  /*3570*/  IMAD.U32 R7, RZ, RZ, UR7 ;  /* 0x00000007ff077e24 */ /* 0x000fe2000f8e00ff */
[----:B------:R-:W2:Y:S04]  /*3580*/  SYNCS.PHASECHK.TRANS64.TRYWAIT P0, [UR4+0x150], R5 ;  /* 0x00015005ff0075a7 */ /* 0x000ea80008001104 */
[----:B------:R-:W-:Y:S01]  /*3590*/  PRMT R6, R0, 0x654, R7 ;  /* 0x0000065400067816 */ /* 0x000fe20000000007 */
[----:B-1----:R-:W-:Y:S01]  /*35a0*/  @!P2 IMAD.MOV.U32 R4, RZ, RZ, 0x10 ;  /* 0x00000010ff04a424 */ /* 0x002fe200078e00ff */
[----:B--2---:R-:W-:Y:S06]  /*35b0*/  @!P0 BRA `(.L_x_62) ;  /* 0x0000005400388947 */ /* 0x004fec0003800000 */
.L_x_182:
[----:B------:R-:W-:Y:S01]  /*35c0*/  ULEA UR8, UR5, UR6, 0x4 ;  /* 0x0000000605087291 */ /* 0x000fe2000f8e20ff */
[----:B------:R-:W-:Y:S01]  /*35d0*/  SEL R3, R6, R3, !P2 ;  /* 0x0000000306037207 */ /* 0x000fe20005000000 */
[----:B------:R-:W-:Y:S01]  /*35e0*/  UIADD3 UR9, UPT, UPT, UR4, 0x140, URZ ;  /* 0x0000014004097890 */ /* 0x000fe2000fffe0ff */
[----:B-1----:R-:W-:Y:S01]  /*35f0*/  LEA R2, R11, UR6, 0x3 ;  /* 0x000000060b027c11 */ /* 0x002fe2000f8e18ff */
[----:B------:R-:W-:Y:S01]  /*3600*/  UIADD3 UR8, UPT, UPT, UR8, 0x1d0, URZ ;  /* 0x000001d008087890 */ /* 0x000fe2000fffe0ff */
[----:B------:R-:W-:Y:S01]  /*3610*/  SHF.L.U32 R5, R10, 0x1f, RZ ;  /* 0x0000001f0a057819 */ /* 0x000fe200000006ff */
[----:B------:R1:W-:Y:S01]  /*3620*/  @!P2 SYNCS.ARRIVE.TRANS64.RED RZ, [R3+URZ], R4 ;  /* 0x0000000403ffa9a7 */ /* 0x0003e200080004ff */
[----:B------:R-:W-:Y:S01]  /*3630*/  UIADD3 UR4, UPT, UPT, UR5, 0x1, URZ ;  /* 0x0000000105047890 */ /* 0x000fe2000fffe0ff */
[----:B------:R-:W-:-:S03]  /*3640*/  VIADD R8, R8, 0x1 ;  /* 0x0000000108087836 */ /* 0x000fc60000000000 */
[----:B------:R-:W-:Y:S02]  /*3650*/  UISETP.NE.AND UP0, UPT, UR4, 0x2, UPT ;  /* 0x000000020400788c */ /* 0x000fe4000bf05270 */
[----:B------:R-:W-:Y:S06]  /*3660*/  UGETNEXTWORKID.BROADCAST [UR8], [UR9] ;  /* 0x00000000080073ca */ /* 0x000fec0008000100 */
[----:B------:R-:W-:Y:S01]  /*3670*/  USEL UR7, URZ, 0x1, UP0 ;  /* 0x00000001ff077887 */ /* 0x000fe20008000000 */
[----:B------:R-:W-:Y:S01]  /*3680*/  ISETP.NE.AND P0, PT, R8, 0x2, PT ;  /* 0x000000020800780c */ /* 0x000fe20003f05270 */
[----:B------:R-:W-:Y:S01]  /*3690*/  USEL UR5, UR4, URZ, UP0 ;  /* 0x000000ff04057287 */ /* 0x000fe20008000000 */
[----:B------:R-:W2:Y:S03]  /*36a0*/  SYNCS.PHASECHK.TRANS64.TRYWAIT P1, [R2+URZ+0x140], R5 ;  /* 0x00014005020075a7 */ /* 0x000ea600080211ff */
[----:B------:R-:W-:Y:S01]  /*36b0*/  LOP3.LUT R12, R12, UR7, RZ, 0x3c, !PT ;  /* 0x000000070c0c7c12 */ /* 0x000fe2000f8e3cff */
[----:B-12---:R-:W-:Y:S07]  /*36c0*/  @!P1 BRA `(.L_x_63) ;  /* 0x00000054000c9947 */ /* 0x006fee0003800000 */
.L_x_183:
[C---:B------:R-:W-:Y:S01]  /*36d0*/  LEA R4, R11.reuse, UR6, 0x4 ;  /* 0x000000060b047c11 */ /* 0x040fe2000f8e20ff */
[----:B-1----:R-:W-:Y:S01]  /*36e0*/  VIADD R2, R2, 0x150 ;  /* 0x0000015002027836 */ /* 0x002fe20000000000 */
[----:B------:R-:W-:Y:S01]  /*36f0*/  SEL R8, R8, RZ, P0 ;  /* 0x000000ff08087207 */ /* 0x000fe20000000000 */
[----:B------:R-:W-:-:S03]  /*3700*/  VIADD R11, R11, 0x1 ;  /* 0x000000010b0b7836 */ /* 0x000fc60000000000 */
[----:B------:R-:W1:Y:S01]  /*3710*/  LDS.128 R4, [R4+0x1d0] ;  /* 0x0001d00004047984 */ /* 0x000e620000000c00 */
[----:B------:R-:W-:Y:S02]  /*3720*/  PRMT R2, RZ, 0x654, R2 ;  /* 0x00000654ff027816 */ /* 0x000fe40000000002 */
[C---:B------:R-:W-:Y:S01]  /*3730*/  ISETP.NE.AND P1, PT, R11.reuse, 0x2, PT ;  /* 0x000000020b00780c */ /* 0x040fe20003f25270 */
[----:B------:R-:W-:Y:S01]  /*3740*/  @!PT LDS RZ, [RZ] ;  /* 0x00000000fffff984 */ /* 0x000fe20000000800 */
[----:B------:R-:W-:Y:S01]  /*3750*/  @!PT LDS RZ, [RZ] ;  /* 0x00000000fffff984 */ /* 0x000fe20000000800 */
[----:B------:R-:W-:Y:S01]  /*3760*/  @!PT LDS RZ, [RZ] ;  /* 0x00000000fffff984 */ /* 0x000fe20000000800 */
[----:B------:R-:W-:Y:S01]  /*3770*/  @!PT LDS RZ, [RZ] ;  /* 0x00000000fffff984 */ /* 0x000fe20000000800 */
[----:B------:R2:W-:Y:S06]  /*3780*/  MEMBAR.ALL.CTA ;  /* 0x0000000000007992 */ /* 0x0005ec0000008000 */
[----:B--2---:R-:W2:Y:S01]  /*3790*/  FENCE.VIEW.ASYNC.S ;  /* 0x00000000000073c6 */ /* 0x004ea20000000000 */
[----:B------:R-:W-:Y:S01]  /*37a0*/  SEL R11, R11, RZ, P1 ;  /* 0x000000ff0b0b7207 */ /* 0x000fe20000800000 */
[----:B--2---:R2:W-:Y:S01]  /*37b0*/  SYNCS.ARRIVE.TRANS64.RED.A1T0 RZ, [R2+URZ], RZ ;  /* 0x000000ff02ff79a7 */ /* 0x0045e200081004ff */
[----:B-1----:R-:W-:-:S02]  /*37c0*/  LOP3.LUT P3, RZ, R6, 0x1, RZ, 0xc0, !PT ;  /* 0x0000000106ff7812 */ /* 0x002fc4000786c0ff */
[----:B------:R-:W-:-:S04]  /*37d0*/  SEL R5, RZ, 0x1, P1 ;  /* 0x00000001ff057807 */ /* 0x000fc80000800000 */
[----:B------:R-:W-:Y:S02]  /*37e0*/  LOP3.LUT R10, R10, R5, RZ, 0x3c, !PT ;  /* 0x000000050a0a7212 */ /* 0x000fe400078e3cff */
[----:B--2---:R-:W-:-:S04]  /*37f0*/  SEL R2, RZ, 0x1, P0 ;  /* 0x00000001ff027807 */ /* 0x004fc80000000000 */
[----:B------:R-:W-:Y:S01]  /*3800*/  LOP3.LUT R9, R9, R2, RZ, 0x3c, !PT ;  /* 0x0000000209097212 */ /* 0x000fe200078e3cff */
[----:B------:R-:W-:Y:S06]  /*3810*/  @P3 BRA `(.L_x_64) ;  /* 0xfffffffc002c3947 */ /* 0x000fec000383ffff */
[----:B------:R-:W-:Y:S01]  /*3820*/  ULEA UR4, UR5, UR6, 0x3 ;  /* 0x0000000605047291 */ /* 0x000fe2000f8e18ff */
[----:B------:R-:W-:-:S08]  /*3830*/  SHF.L.U32 R3, R12, 0x1f, RZ ;  /* 0x0000001f0c037819 */ /* 0x000fd000000006ff */
[----:B------:R-:W1:Y:S02]  /*3840*/  SYNCS.PHASECHK.TRANS64 P0, [UR4+0x150], R3 ;  /* 0x00015003ff0075a7 */ /* 0x000e640008001004 */
[----:B-1----:R-:W-:Y:S05]  /*3850*/  @P0 BRA `(.L_x_65) ;  /* 0x0000000000080947 */ /* 0x002fea0003800000 */
[----:B------:R-:W1:Y:S02]  /*3860*/  SYNCS.PHASECHK.TRANS64.TRYWAIT P0, [UR4+0x150], R3 ;  /* 0x00015003ff0075a7 */ /* 0x000e640008001104 */
[----:B-1----:R-:W-:Y:S05]  /*3870*/  @!P0 BRA `(.L_x_66) ;  /* 0x0000005000b48947 */ /* 0x002fea0003800000 */
.L_x_65:
[----:B------:R-:W-:-:S04]  /*3880*/  UIADD3 UR7, UPT, UPT, UR5, 0x1, URZ ;  /* 0x0000000105077890 */ /* 0x000fc8000fffe0ff */
[----:B------:R-:W-:-:S04]  /*3890*/  UISETP.NE.AND UP0, UPT, UR7, 0x2, UPT ;  /* 0x000000020700788c */ /* 0x000fc8000bf05270 */
[----:B------:R-:W-:Y:S02]  /*38a0*/  USEL UR8, URZ, 0x1, UP0 ;  /* 0x00000001ff087887 */ /* 0x000fe40008000000 */
[----:B------:R-:W-:-:S04]  /*38b0*/  USEL UR7, UR7, URZ, UP0 ;  /* 0x000000ff07077287 */ /* 0x000fc80008000000 */
[----:B------:R-:W-:Y:S01]  /*38c0*/  ULEA UR7, UR7, UR6, 0x3 ;  /* 0x0000000607077291 */ /* 0x000fe2000f8e18ff */
[----:B-1----:R-:W-:-:S04]  /*38d0*/  LOP3.LUT R3, R12, UR8, RZ, 0x3c, !PT ;  /* 0x000000080c037c12 */ /* 0x002fc8000f8e3cff */
[----:B------:R-:W-:-:S04]  /*38e0*/  SHF.L.U32 R0, R3, 0x1f, RZ ;  /* 0x0000001f03007819 */ /* 0x000fc800000006ff */
[----:B------:R-:W1:Y:S02]  /*38f0*/  SYNCS.PHASECHK.TRANS64 P0, [UR7+0x150], R0 ;  /* 0x00015000ff0075a7 */ /* 0x000e640008001007 */
[----:B-1----:R-:W-:Y:S05]  /*3900*/  @P0 EXIT ;  /* 0x000000000000094d */ /* 0x002fea0003800000 */
[----:B------:R-:W-:Y:S02]  /*3910*/  SHF.L.U32 R3, R3, 0x1f, RZ ;  /* 0x0000001f03037819 */ /* 0x000fe400000006ff */
[----:B------:R-:W-:-:S07]  /*3920*/  MOV R0, UR7 ;  /* 0x0000000700007c02 */ /* 0x000fce0008000f00 */
.L_x_67:
[----:B-1----:R1:W2:Y:S02]  /*3930*/  SYNCS.PHASECHK.TRANS64.TRYWAIT P0, [R0+URZ+0x150], R3 ;  /* 0x00015003000075a7 */ /* 0x0022a400080011ff */
[----:B--2---:R-:W-:Y:S05]  /*3940*/  @!P0 NANOSLEEP.SYNCS 0x989680 ;  /* 0x009896800000895d */ /* 0x004fea0003900000 */
[----:B------:R-:W2:Y:S02]  /*3950*/  @!P0 SYNCS.PHASECHK.TRANS64 P0, [R0+URZ+0x150], R3 ;  /* 0x00015003000085a7 */ /* 0x000ea400080010ff */
[----:B--2---:R-:W-:Y:S05]  /*3960*/  @P0 EXIT ;  /* 0x000000000000094d */ /* 0x004fea0003800000 */
[----:B------:R-:W-:Y:S05]  /*3970*/  BRA `(.L_x_67) ;  /* 0xfffffffc00ec7947 */ /* 0x000fea000383ffff */
.L_x_60:
[----:B------:R-:W-:Y:S05]  /*3980*/  BRA.U UP4, `(.L_x_68) ;  /* 0x0000001104dc7547 */ /* 0x000fea000b800000 */
[----:B------:R-:W1:Y:S01]  /*3990*/  S2UR UR7, SR_CgaCtaId ;  /* 0x00000000000779c3 */ /* 0x000e620000008800 */
[----:B------:R-:W-:Y:S01]  /*39a0*/  UMOV UR4, 0x40 ;  /* 0x0000004000047882 */ /* 0x000fe20000000000 */
[----:B------:R-:W-:Y:S01]  /*39b0*/  NOP ;  /* 0x0000000000007918 */ /* 0x000fe20000000000 */
[----:B------:R-:W-:Y:S01]  /*39c0*/  UMOV UR6, 0x400 ;  /* 0x0000040000067882 */ /* 0x000fe20000000000 */
[----:B-1----:R-:W-:Y:S02]  /*39d0*/  ULEA UR5, UR7, UR4, 0x18 ;  /* 0x0000000407057291 */ /* 0x002fe4000f8ec0ff */
[----:B------:R-:W-:-:S07]  /*39e0*/  ULEA UR6, UR7, UR6, 0x18 ;  /* 0x0000000607067291 */ /* 0x000fce000f8ec0ff */
[----:B------:R-:W1:Y:S02]  /*39f0*/  LDS.U8 R0, [UR5+0x1c] ;  /* 0x00001c05ff007984 */ /* 0x000e640008000000 */
[----:B-1----:R-:W-:-:S13]  /*3a00*/  ISETP.NE.AND P0, PT, R0, RZ, PT ;  /* 0x000000ff0000720c */ /* 0x002fda0003f05270 */
[----:B------:R-:W-:Y:S05]  /*3a10*/  @P0 BRA `(.L_x_69) ;  /* 0x0000000400080947 */ /* 0x000fea0003800000 */
[----:B------:R-:W-:Y:S02]  /*3a20*/  UISETP.NE.U32.AND UP1, UPT, UR46, 0x1, UPT ;  /* 0x000000012e00788c */ /* 0x000fe4000bf25070 */
[----:B------:R-:W-:-:S07]  /*3a30*/  UIADD3 UR7, UPT, UPT, UR5, 0x8, URZ ;  /* 0x0000000805077890 */ /* 0x000fce000fffe0ff */
[----:B------:R-:W-:Y:S05]  /*3a40*/  BRA.U !UP1, `(.L_x_70) ;  /* 0x00000001099c7547 */ /* 0x000fea000b800000 */
[----:B------:R-:W-:Y:S01]  /*3a50*/  ELECT P0, URZ, PT ;  /* 0x0000000000ff782f */ /* 0x000fe20003800000 */
[----:B------:R-:W-:-:S12]  /*3a60*/  BSSY B0, `(.L_x_70) ;  /* 0x0000025000007945 */ /* 0x000fd80003800000 */
[----:B------:R-:W-:Y:S05]  /*3a70*/  @!P0 BRA `(.L_x_71) ;  /* 0x00000000008c8947 */ /* 0x000fea0003800000 */
[----:B------:R-:W-:-:S05]  /*3a80*/  UMOV UR4, 0x10 ;  /* 0x0000001000047882 */ /* 0x000fca0000000000 */
[----:B------:R-:W-:Y:S04]  /*3a90*/  DEPBAR.LE SB1, 0x36 ;  /* 0x00009d800000791a */ /* 0x000fe80000000000 */
[----:B------:R-:W1:Y:S02]  /*3aa0*/  UTCATOMSWS.2CTA.FIND_AND_SET.ALIGN UP0, UR4, UR4 ;  /* 0x00000004000475e3 */ /* 0x000e640008200800 */
[----:B-1----:R-:W-:Y:S01]  /*3ab0*/  MOV R11, UR4 ;  /* 0x00000004000b7c02 */ /* 0x002fe20008000f00 */
[----:B------:R-:W-:Y:S06]  /*3ac0*/  BRA.U UP0, `(.L_x_72) ;  /* 0x0000000100187547 */ /* 0x000fec000b800000 */
.L_x_73:
[----:B------:R-:W-:Y:S05]  /*3ad0*/  NANOSLEEP 0x64 ;  /* 0x000000640000795d */ /* 0x000fea0003800000 */
[----:B------:R-:W-:-:S05]  /*3ae0*/  UMOV UR4, 0x10 ;  /* 0x0000001000047882 */ /* 0x000fca0000000000 */
[----:B------:R-:W-:Y:S04]  /*3af0*/  DEPBAR.LE SB1, 0x36 ;  /* 0x00009d800000791a */ /* 0x000fe80000000000 */
[----:B------:R-:W1:Y:S02]  /*3b00*/  UTCATOMSWS.2CTA.FIND_AND_SET.ALIGN UP0, UR4, UR4 ;  /* 0x00000004000475e3 */ /* 0x000e640008200800 */
[----:B-1----:R-:W-:Y:S01]  /*3b10*/  MOV R11, UR4 ;  /* 0x00000004000b7c02 */ /* 0x002fe20008000f00 */
[----:B------:R-:W-:Y:S05]  /*3b20*/  BRA.U !UP0, `(.L_x_73) ;  /* 0xfffffffd08e87547 */ /* 0x000fea000b83ffff */
.L_x_72:
[----:B------:R-:W1:Y:S01]  /*3b30*/  LDS R7, [UR5+0x10] ;  /* 0x00001005ff077984 */ /* 0x000e620008000800 */
[----:B------:R-:W-:Y:S01]  /*3b40*/  IMAD.U32 R5, RZ, RZ, UR6 ;  /* 0x00000006ff057e24 */ /* 0x000fe2000f8e00ff */
[----:B------:R-:W-:-:S03]  /*3b50*/  MOV R4, UR45 ;  /* 0x0000002d00047c02 */ /* 0x000fc60008000f00 */
[----:B------:R-:W-:Y:S01]  /*3b60*/  VIADD R5, R5, 0x1f0 ;  /* 0x000001f005057836 */ /* 0x000fe20000000000 */
[----:B-1----:R-:W-:-:S04]  /*3b70*/  SHF.L.U32 R7, R7, 0x1f, RZ ;  /* 0x0000001f07077819 */ /* 0x002fc800000006ff */
[----:B------:R-:W1:Y:S02]  /*3b80*/  SYNCS.PHASECHK.TRANS64.TRYWAIT P0, [UR5+0x8], R7 ;  /* 0x00000807ff0075a7 */ /* 0x000e640008001105 */
[----:B-1----:R-:W-:Y:S05]  /*3b90*/  @P0 BRA `(.L_x_74) ;  /* 0x0000000000080947 */ /* 0x002fea0003800000 */
[----:B------:R-:W1:Y:S02]  /*3ba0*/  SYNCS.PHASECHK.TRANS64.TRYWAIT P0, [UR5+0x8], R7 ;  /* 0x00000807ff0075a7 */ /* 0x000e640008001105 */
[----:B-1----:R-:W-:Y:S05]  /*3bb0*/  @!P0 BRA `(.L_x_75) ;  /* 0x0000004c00fc8947 */ /* 0x002fea0003800000 */
.L_x_74:
[----:B-1----:R-:W-:Y:S01]  /*3bc0*/  HFMA2 R0, -RZ, RZ, 0, 5.9604644775390625e-08 ;  /* 0x00000001ff007431 */ /* 0x002fe200000001ff */
[----:B------:R-:W-:Y:S01]  /*3bd0*/  UPRMT UR4, UR45, 0x654, UR7 ;  /* 0x000006542d047896 */ /* 0x000fe20008000007 */
[----:B------:R-:W-:Y:S01]  /*3be0*/  IMAD.MOV.U32 R8, RZ, RZ, 0xffff ;  /* 0x0000ffffff087424 */ /* 0x000fe200078e00ff */
[----:B------:R-:W-:Y:S01]  /*3bf0*/  PRMT R4, R4, 0x654, R5 ;  /* 0x0000065404047816 */ /* 0x000fe20000000005 */
[----:B------:R-:W-:Y:S02]  /*3c00*/  IMAD.MOV.U32 R6, RZ, RZ, 0x4 ;  /* 0x00000004ff067424 */ /* 0x000fe400078e00ff */
[----:B------:R-:W-:Y:S01]  /*3c10*/  IMAD.SHL.U32 R9, R11, 0x20, RZ ;  /* 0x000000200b097824 */ /* 0x000fe200078e00ff */
[----:B------:R-:W-:Y:S02]  /*3c20*/  MOV R5, UR4 ;  /* 0x0000000400057c02 */ /* 0x000fe40008000f00 */
[-C--:B------:R-:W-:Y:S01]  /*3c30*/  SHF.L.U32 R8, R8, R11.reuse, RZ ;  /* 0x0000000b08087219 */ /* 0x080fe200000006ff */
[----:B------:R1:W-:Y:S01]  /*3c40*/  SYNCS.ARRIVE.TRANS64.RED RZ, [UR4], R6 ;  /* 0x00000006ffff79a7 */ /* 0x0003e20008000404 */
[----:B------:R-:W-:Y:S01]  /*3c50*/  SHF.L.U32 R7, R0, R11, RZ ;  /* 0x0000000b00077219 */ /* 0x000fe200000006ff */
[----:B------:R1:W-:Y:S04]  /*3c60*/  STS [UR6+0x1f0], R9 ;  /* 0x0001f009ff007988 */ /* 0x0003e80008000806 */
[----:B------:R1:W-:Y:S04]  /*3c70*/  STAS [R4.64], R11 ;  /* 0x0000000b04007dbd */ /* 0x0003e8000c0008ff */
[----:B------:R1:W-:Y:S04]  /*3c80*/  ATOMS.OR RZ, [UR5+0x14], R8 ;  /* 0x00001408ffff798c */ /* 0x0003e8000b000005 */
[----:B------:R1:W-:Y:S04]  /*3c90*/  ATOMS.OR RZ, [UR5+0x18], R7 ;  /* 0x00001807ffff798c */ /* 0x0003e8000b000005 */
[----:B------:R1:W-:Y:S02]  /*3ca0*/  ATOMS.XOR RZ, [UR5+0x10], R0 ;  /* 0x00001000ffff798c */ /* 0x0003e4000b800005 */
.L_x_71:
[----:B------:R-:W-:Y:S05]  /*3cb0*/  BSYNC B0 ;  /* 0x0000000000007941 */ /* 0x000fea0003800000 */
.L_x_70:
[----:B------:R-:W-:Y:S05]  /*3cc0*/  BRA.U UP1, `(.L_x_76) ;  /* 0x00000001016c7547 */ /* 0x000fea000b800000 */
[----:B------:R-:W-:-:S03]  /*3cd0*/  UMOV UR4, 0xffffffff ;  /* 0xffffffff00047882 */ /* 0x000fc60000000000 */
[----:B------:R-:W-:Y:S05]  /*3ce0*/  BRA.DIV UR4, `(.L_x_77) ;  /* 0x0000004e04c87947 */ /* 0x000fea000b800000 */
[----:B------:R-:W-:-:S13]  /*3cf0*/  ELECT P0, URZ, PT ;  /* 0x0000000000ff782f */ /* 0x000fda0003800000 */
.L_x_187:
[----:B------:R-:W-:Y:S05]  /*3d00*/  @!P0 BRA `(.L_x_76) ;  /* 0x00000000005c8947 */ /* 0x000fea0003800000 */
[----:B-1----:R-:W1:Y:S02]  /*3d10*/  LDS R5, [UR5+0x10] ;  /* 0x00001005ff057984 */ /* 0x002e640008000800 */
[----:B-1----:R-:W-:-:S04]  /*3d20*/  SHF.L.U32 R5, R5, 0x1f, RZ ;  /* 0x0000001f05057819 */ /* 0x002fc800000006ff */
[----:B------:R-:W1:Y:S02]  /*3d30*/  SYNCS.PHASECHK.TRANS64.TRYWAIT P0, [UR5+0x8], R5 ;  /* 0x00000805ff0075a7 */ /* 0x000e640008001105 */
[----:B-1----:R-:W-:Y:S05]  /*3d40*/  @P0 BRA `(.L_x_78) ;  /* 0x0000000000080947 */ /* 0x002fea0003800000 */
[----:B------:R-:W1:Y:S02]  /*3d50*/  SYNCS.PHASECHK.TRANS64.TRYWAIT P0, [UR5+0x8], R5 ;  /* 0x00000805ff0075a7 */ /* 0x000e640008001105 */
[----:B-1----:R-:W-:Y:S05]  /*3d60*/  @!P0 BRA `(.L_x_79) ;  /* 0x0000004c00cc8947 */ /* 0x002fea0003800000 */
.L_x_78:
[----:B------:R-:W2:Y:S01]  /*3d70*/  LDS R7, [UR6+0x1f0] ;  /* 0x0001f006ff077984 */ /* 0x000ea20008000800 */
[----:B-1----:R-:W-:Y:S02]  /*3d80*/  HFMA2 R0, -RZ, RZ, 0, 5.9604644775390625e-08 ;  /* 0x00000001ff007431 */ /* 0x002fe400000001ff */
[----:B------:R-:W-:Y:S01]  /*3d90*/  IMAD.MOV.U32 R4, RZ, RZ, 0xffff ;  /* 0x0000ffffff047424 */ /* 0x000fe200078e00ff */
[----:B------:R-:W-:Y:S01]  /*3da0*/  UPRMT UR4, UR45, 0x654, UR7 ;  /* 0x000006542d047896 */ /* 0x000fe20008000007 */
[----:B--2---:R-:W-:-:S03]  /*3db0*/  IMAD.SHL.U32 R5, R7, 0x20, RZ ;  /* 0x0000002007057824 */ /* 0x004fc600078e00ff */
[-C--:B------:R-:W-:Y:S02]  /*3dc0*/  SHF.L.U32 R4, R4, R7.reuse, RZ ;  /* 0x0000000704047219 */ /* 0x080fe400000006ff */
[----:B------:R-:W-:Y:S01]  /*3dd0*/  SHF.L.U32 R7, R0, R7, RZ ;  /* 0x0000000700077219 */ /* 0x000fe200000006ff */
[----:B------:R2:W-:Y:S04]  /*3de0*/  STS [UR6+0x1f0], R5 ;  /* 0x0001f005ff007988 */ /* 0x0005e80008000806 */
[----:B------:R2:W-:Y:S04]  /*3df0*/  ATOMS.OR RZ, [UR5+0x14], R4 ;  /* 0x00001404ffff798c */ /* 0x0005e8000b000005 */
[----:B------:R2:W-:Y:S01]  /*3e00*/  ATOMS.OR RZ, [UR5+0x18], R7 ;  /* 0x00001807ffff798c */ /* 0x0005e2000b000005 */
[----:B------:R-:W-:Y:S03]  /*3e10*/  SYNCS.ARRIVE.TRANS64.RED.A1T0 RZ, [UR4], RZ ;  /* 0x000000ffffff79a7 */ /* 0x000fe60008100404 */
[----:B------:R2:W-:Y:S01]  /*3e20*/  ATOMS.XOR RZ, [UR5+0x10], R0 ;  /* 0x00001000ffff798c */ /* 0x0005e2000b800005 */
[----:B------:R-:W-:Y:S05]  /*3e30*/  BRA `(.L_x_76) ;  /* 0x0000000000107947 */ /* 0x000fea0003800000 */
.L_x_69:
[----:B------:R-:W-:Y:S02]  /*3e40*/  MOV R0, 0xffffffff ;  /* 0xffffffff00007802 */ /* 0x000fe40000000f00 */
[----:B------:R-:W-:-:S03]  /*3e50*/  MOV R4, 0x3e80 ;  /* 0x00003e8000047802 */ /* 0x000fc60000000f00 */
[----:B------:R1:W-:Y:S04]  /*3e60*/  STS [UR6+0x1f0], R0 ;  /* 0x0001f000ff007988 */ /* 0x0003e80008000806 */
[----:B-1---5:R-:W-:Y:S05]  /*3e70*/  CALL.REL.NOINC `($__internal_1_$__cuda_sm10x_tcgen05_guardrail_trap_phase_invalid_during_alloc) ;  /* 0x00000054002c7944 */ /* 0x022fea0003c00000 */
.L_x_76:
[----:B------:R-:W-:Y:S05]  /*3e80*/  WARPSYNC.ALL ;  /* 0x0000000000007948 */ /* 0x000fea0003800000 */
[----:B------:R-:W3:Y:S01]  /*3e90*/  S2UR UR4, SR_CgaCtaId ;  /* 0x00000000000479c3 */ /* 0x000ee20000008800 */
[----:B------:R-:W-:Y:S01]  /*3ea0*/  UMOV UR26, 0x400 ;  /* 0x00000400001a7882 */ /* 0x000fe20000000000 */
[----:B------:R-:W-:-:S06]  /*3eb0*/  NOP ;  /* 0x0000000000007918 */ /* 0x000fcc0000000000 */
[----:B------:R-:W-:Y:S06]  /*3ec0*/  BAR.ARV 0x6, 0xa0 ;  /* 0x0182800000007b1d */ /* 0x000fec0000002000 */
[----:B------:R-:W4:Y:S01]  /*3ed0*/  LDCU UR6, c[0x0][0x38c] ;  /* 0x00007180ff0677ac */ /* 0x000f220008000800 */
[----:B------:R-:W-:Y:S01]  /*3ee0*/  LOP3.LUT R3, R3, 0xffff, RZ, 0xc0, !PT ;  /* 0x0000ffff03037812 */ /* 0x000fe200078ec0ff */
[----:B-1----:R-:W-:Y:S01]  /*3ef0*/  IMAD.MOV.U32 R9, RZ, RZ, 0x1 ;  /* 0x00000001ff097424 */ /* 0x002fe200078e00ff */
[----:B------:R-:W-:Y:S01]  /*3f00*/  LOP3.LUT R2, R2, 0xffff, RZ, 0xc0, !PT ;  /* 0x0000ffff02027812 */ /* 0x000fe200078ec0ff */
[----:B------:R-:W-:Y:S01]  /*3f10*/  IMAD.MOV.U32 R8, RZ, RZ, RZ ;  /* 0x000000ffff087224 */ /* 0x000fe200078e00ff */
[----:B------:R-:W-:Y:S01]  /*3f20*/  R2UR UR28, R3 ;  /* 0x00000000031c72ca */ /* 0x000fe200000e0000 */
[----:B------:R-:W-:Y:S01]  /*3f30*/  UMOV UR32, URZ ;  /* 0x000000ff00207c82 */ /* 0x000fe20008000000 */
[----:B------:R-:W-:-:S02]  /*3f40*/  R2UR UR42, R2 ;  /* 0x00000000022a72ca */ /* 0x000fc400000e0000 */
[----:B------:R-:W-:Y:S01]  /*3f50*/  CS2R R2, SRZ ;  /* 0x0000000000027805 */ /* 0x000fe2000001ff00 */
[----:B------:R-:W-:Y:S01]  /*3f60*/  UMOV UR23, URZ ;  /* 0x000000ff00177c82 */ /* 0x000fe20008000000 */
[----:B---3--:R-:W-:Y:S01]  /*3f70*/  ULEA UR26, UR4, UR26, 0x18 ;  /* 0x0000001a041a7291 */ /* 0x008fe2000f8ec0ff */
[----:B------:R-:W-:Y:S01]  /*3f80*/  UMOV UR22, URZ ;  /* 0x000000ff00167c82 */ /* 0x000fe20008000000 */
[----:B------:R-:W-:Y:S02]  /*3f90*/  UISETP.NE.AND UP3, UPT, UR46, URZ, UPT ;  /* 0x000000ff2e00728c */ /* 0x000fe4000bf65270 */
[----:B------:R-:W-:Y:S02]  /*3fa0*/  UIADD3 UR5, UPT, UPT, UR26, 0x6400, URZ ;  /* 0x000064001a057890 */ /* 0x000fe4000fffe0ff */
[----:B------:R-:W-:-:S03]  /*3fb0*/  UIADD3 UR4, UPT, UPT, UR26, 0x26400, URZ ;  /* 0x000264001a047890 */ /* 0x000fc6000fffe0ff */
[----:B--2---:R-:W1:Y:S01]  /*3fc0*/  LDS R0, [UR26+0x1f0] ;  /* 0x0001f01aff007984 */ /* 0x004e620008000800 */
[----:B----4-:R-:W-:Y:S02]  /*3fd0*/  UIADD3 UR6, UPT, UPT, UR6, 0x1f, URZ ;  /* 0x0000001f06067890 */ /* 0x010fe4000fffe0ff */
[----:B------:R-:W-:Y:S02]  /*3fe0*/  USHF.R.U32.HI UR5, URZ, 0x4, UR5 ;  /* 0x00000004ff057899 */ /* 0x000fe40008011605 */
[----:B------:R-:W-:Y:S02]  /*3ff0*/  USHF.R.S32.HI UR33, URZ, 0x1f, UR6 ;  /* 0x0000001fff217899 */ /* 0x000fe40008011406 */
[----:B------:R-:W-:Y:S02]  /*4000*/  USHF.R.U32.HI UR4, URZ, 0x4, UR4 ;  /* 0x00000004ff047899 */ /* 0x000fe40008011604 */
[----:B------:R-:W-:Y:S02]  /*4010*/  ULEA.HI UR33, UR33, UR6, URZ, 0x5 ;  /* 0x0000000621217291 */ /* 0x000fe4000f8f28ff */
[----:B------:R-:W-:-:S02]  /*4020*/  ULOP3.LUT UR5, UR5, 0x3fff, URZ, 0xc0, !UPT ;  /* 0x00003fff05057892 */ /* 0x000fc4000f8ec0ff */
[----:B------:R-:W-:Y:S02]  /*4030*/  USHF.R.S32.HI UR33, URZ, 0x5, UR33 ;  /* 0x00000005ff217899 */ /* 0x000fe40008011421 */
[----:B------:R-:W-:Y:S02]  /*4040*/  ULOP3.LUT UR30, UR4, 0x3fff, URZ, 0xc0, !UPT ;  /* 0x00003fff041e7892 */ /* 0x000fe4000f8ec0ff */
[----:B------:R-:W-:Y:S01]  /*4050*/  UISETP.LT.AND UP0, UPT, UR33, 0x1, UPT ;  /* 0x000000012100788c */ /* 0x000fe2000bf01270 */
[----:B------:R-:W-:Y:S01]  /*4060*/  UMOV UR40, 0x0 ;  /* 0x0000000000287882 */ /* 0x000fe20000000000 */
[----:B------:R-:W-:Y:S01]  /*4070*/  UMOV UR41, 0x8100910 ;  /* 0x0810091000297882 */ /* 0x000fe20000000000 */
[----:B------:R-:W-:Y:S02]  /*4080*/  ULOP3.LUT UR29, UR5, 0x10000, URZ, 0xfc, !UPT ;  /* 0x00010000051d7892 */ /* 0x000fe4000f8efcff */
[----:B------:R-:W-:Y:S02]  /*4090*/  ULOP3.LUT UR30, UR30, 0x10000, URZ, 0xfc, !UPT ;  /* 0x000100001e1e7892 */ /* 0x000fe4000f8efcff */
[----:B------:R-:W-:Y:S01]  /*40a0*/  USEL UR43, UR33, 0x1, !UP0 ;  /* 0x00000001212b7887 */ /* 0x000fe2000c000000 */
[----:B------:R-:W-:Y:S01]  /*40b0*/  UMOV UR38, 0x0 ;  /* 0x0000000000267882 */ /* 0x000fe20000000000 */
[----:B------:R-:W-:Y:S01]  /*40c0*/  UMOV UR39, 0x8100910 ;  /* 0x0810091000277882 */ /* 0x000fe20000000000 */
[----:B------:R-:W-:Y:S01]  /*40d0*/  UMOV UR36, 0x0 ;  /* 0x0000000000247882 */ /* 0x000fe20000000000 */
[----:B------:R-:W-:Y:S01]  /*40e0*/  UMOV UR37, 0x8100910 ;  /* 0x0810091000257882 */ /* 0x000fe20000000000 */
[----:B------:R-:W-:Y:S01]  /*40f0*/  UMOV UR34, 0x0 ;  /* 0x0000000000227882 */ /* 0x000fe20000000000 */
[----:B------:R-:W-:Y:S01]  /*4100*/  UMOV UR35, 0x8100910 ;  /* 0x0810091000237882 */ /* 0x000fe20000000000 */
[----:B-1----:R-:W-:-:S15]  /*4110*/  R2UR UR44, R0 ;  /* 0x00000000002c72ca */ /* 0x002fde00000e0000 */
.L_x_87:
[C---:B------:R-:W-:Y:S02]  /*4120*/  LEA R0, R8.reuse, UR26, 0x3 ;  /* 0x0000001a08007c11 */ /* 0x040fe4000f8e18ff */
[----:B------:R-:W-:Y:S02]  /*4130*/  SHF.L.U32 R5, R3, 0x1f, RZ ;  /* 0x0000001f03057819 */ /* 0x000fe400000006ff */
[----:B------:R-:W-:Y:S02]  /*4140*/  LEA R4, R8, UR26, 0x4 ;  /* 0x0000001a08047c11 */ /* 0x000fe4000f8e20ff */
[----:B------:R-:W1:Y:S02]  /*4150*/  SYNCS.PHASECHK.TRANS64.TRYWAIT P0, [R0+URZ+0x140], R5 ;  /* 0x00014005000075a7 */ /* 0x000e6400080011ff */
[----:B-1-3--:R-:W-:Y:S05]  /*4160*/  @!P0 BRA `(.L_x_80) ;  /* 0x0000004800e48947 */ /* 0x00afea0003800000 */
.L_x_188:
[----:B-1----:R-:W1:Y:S01]  /*4170*/  LDS.128 R4, [R4+0x1d0] ;  /* 0x0001d00004047984 */ /* 0x002e620000000c00 */
[----:B------:R-:W-:Y:S02]  /*4180*/  VIADD R0, R0, 0x150 ;  /* 0x0000015000007836 */ /* 0x000fe40000000000 */
[----:B------:R-:W-:Y:S01]  /*4190*/  VIADD R8, R8, 0x1 ;  /* 0x0000000108087836 */ /* 0x000fe20000000000 */
[----:B------:R-:W-:Y:S01]  /*41a0*/  @!PT LDS RZ, [RZ] ;  /* 0x00000000fffff984 */ /* 0x000fe20000000800 */
[----:B------:R-:W-:Y:S01]  /*41b0*/  @!PT LDS RZ, [RZ] ;  /* 0x00000000fffff984 */ /* 0x000fe20000000800 */
[----:B------:R-:W-:Y:S01]  /*41c0*/  @!PT LDS RZ, [RZ] ;  /* 0x00000000fffff984 */ /* 0x000fe20000000800 */
[----:B------:R-:W-:Y:S01]  /*41d0*/  @!PT LDS RZ, [RZ] ;  /* 0x00000000fffff984 */ /* 0x000fe20000000800 */
[----:B------:R2:W-:Y:S06]  /*41e0*/  MEMBAR.ALL.CTA ;  /* 0x0000000000007992 */ /* 0x0005ec0000008000 */
[----:B--2---:R-:W2:Y:S01]  /*41f0*/  FENCE.VIEW.ASYNC.S ;  /* 0x00000000000073c6 */ /* 0x004ea20000000000 */
[----:B------:R-:W-:-:S04]  /*4200*/  PRMT R0, RZ, 0x654, R0 ;  /* 0x00000654ff007816 */ /* 0x000fc80000000000 */
[----:B--2---:R2:W-:Y:S01]  /*4210*/  SYNCS.ARRIVE.TRANS64.RED.A1T0 RZ, [R0+URZ], RZ ;  /* 0x000000ff00ff79a7 */ /* 0x0045e200081004ff */
[----:B-1----:R-:W-:Y:S01]  /*4220*/  LOP3.LUT P1, RZ, R6, 0x1, RZ, 0xc0, !PT ;  /* 0x0000000106ff7812 */ /* 0x002fe2000782c0ff */
[----:B--2---:R-:W-:-:S12]  /*4230*/  BRA.U UP3, `(.L_x_81) ;  /* 0x0000000503087547 */ /* 0x004fd8000b800000 */
[----:B------:R-:W1:Y:S01]  /*4240*/  LDCU UR4, c[0x0][0x38c] ;  /* 0x00007180ff0477ac */ /* 0x000e620008000800 */
[----:B------:R-:W-:Y:S02]  /*4250*/  PLOP3.LUT P2, PT, PT, PT, PT, 0x80, 0x8 ;  /* 0x000000000008781c */ /* 0x000fe40003f4f070 */
[----:B------:R-:W-:Y:S01]  /*4260*/  SHF.L.U32 R5, R9, 0x1f, RZ ;  /* 0x0000001f09057819 */ /* 0x000fe200000006ff */
[----:B------:R-:W-:Y:S02]  /*4270*/  ULEA UR31, UR32, UR26, 0x3 ;  /* 0x0000001a201f7291 */ /* 0x000fe4000f8e18ff */
[----:B------:R-:W-:Y:S02]  /*4280*/  ULEA UR11, UR32, UR44, 0x5 ;  /* 0x0000002c200b7291 */ /* 0x000fe4000f8e28ff */
[----:B-1----:R-:W-:-:S06]  /*4290*/  UISETP.GE.AND UP0, UPT, UR4, 0x1, UPT ;  /* 0x000000010400788c */ /* 0x002fcc000bf06270 */
[----:B------:R-:W-:-:S05]  /*42a0*/  PLOP3.LUT P0, PT, PT, PT, UP0, 0x80, 0x8 ;  /* 0x000000000008781c */ /* 0x000fca0003f0f008 */
[----:B------:R-:W-:-:S08]  /*42b0*/  @UP0 ULEA UR4, UR23, UR26, 0x3 ;  /* 0x0000001a17040291 */ /* 0x000fd0000f8e18ff */
[----:B------:R-:W-:-:S04]  /*42c0*/  @P0 SHF.L.U32 R0, R2, 0x1f, RZ ;  /* 0x0000001f02000819 */ /* 0x000fc800000006ff */
[----:B------:R1:W2:Y:S01]  /*42d0*/  @P0 SYNCS.PHASECHK.TRANS64.TRYWAIT P2, [UR4], R0 ;  /* 0x00000000ff0005a7 */ /* 0x0002a20008041104 */
[----:B------:R-:W3:Y:S02]  /*42e0*/  SYNCS.PHASECHK.TRANS64.TRYWAIT P0, [UR31+0x180], R5 ;  /* 0x00018005ff0075a7 */ /* 0x000ee4000800111f */
[----:B-123--:R-:W-:Y:S05]  /*42f0*/  @!P0 BRA `(.L_x_82) ;  /* 0x0000004800948947 */ /* 0x00efea0003800000 */
.L_x_190:
[----:B------:R-:W-:Y:S01]  /*4300*/  UMOV UR27, UR22 ;  /* 0x00000016001b7c82 */ /* 0x000fe20008000000 */
[----:B------:R-:W-:Y:S05]  /*4310*/  BRA.U !UP0, `(.L_x_83) ;  /* 0x0000000108c07547 */ /* 0x000fea000b800000 */
[----:B------:R-:W-:Y:S02]  /*4320*/  UIADD3 UR27, UPT, UPT, UR43, UR22, URZ ;  /* 0x000000162b1b7290 */ /* 0x000fe4000fffe0ff */
[----:B------:R-:W-:Y:S01]  /*4330*/  UPLOP3.LUT UP2, UPT, UPT, UPT, UPT, 0x40, 0x4 ;  /* 0x000000000004789c */ /* 0x000fe20003f4e870 */
[----:B------:R-:W-:Y:S01]  /*4340*/  UMOV UR24, UR33 ;  /* 0x0000002100187c82 */ /* 0x000fe20008000000 */
[----:B------:R-:W-:-:S09]  /*4350*/  UMOV UR10, UR23 ;  /* 0x00000017000a7c82 */ /* 0x000fd20008000000 */
.L_x_86:
[----:B--2---:R-:W-:Y:S01]  /*4360*/  ULEA UR5, UR10, UR26, 0x3 ;  /* 0x0000001a0a057291 */ /* 0x004fe2000f8e18ff */
[----:B---3--:R-:W-:Y:S11]  /*4370*/  @P2 BRA `(.L_x_84) ;  /* 0x00000000000c2947 */ /* 0x008ff60003800000 */
[----:B-1----:R-:W-:Y:S04]  /*4380*/  SHF.L.U32 R5, R2, 0x1f, RZ ;  /* 0x0000001f02057819 */ /* 0x002fe800000006ff */
[----:B------:R-:W1:Y:S02]  /*4390*/  SYNCS.PHASECHK.TRANS64.TRYWAIT P0, [UR5], R5 ;  /* 0x00000005ff0075a7 */ /* 0x000e640008001105 */
[----:B-1----:R-:W-:Y:S05]  /*43a0*/  @!P0 BRA `(.L_x_85) ;  /* 0x0000004800808947 */ /* 0x002fea0003800000 */
.L_x_84:
[----:B------:R-:W-:Y:S01]  /*43b0*/  UISETP.NE.AND UP0, UPT, UR24, 0x1, UPT ;  /* 0x000000011800788c */ /* 0x000fe2000bf05270 */
[----:B------:R-:W-:Y:S01]  /*43c0*/  PLOP3.LUT P2, PT, PT, PT, PT, 0x80, 0x8 ;  /* 0x000000000008781c */ /* 0x000fe20003f4f070 */
[----:B------:R-:W-:Y:S02]  /*43d0*/  UIADD3 UR4, UPT, UPT, UR10, 0x1, URZ ;  /* 0x000000010a047890 */ /* 0x000fe4000fffe0ff */
[----:B------:R-:W-:Y:S02]  /*43e0*/  UIADD3 UR25, UPT, UPT, UR5, 0x80, URZ ;  /* 0x0000008005197890 */ /* 0x000fe4000fffe0ff */
[----:B------:R-:W-:Y:S01]  /*43f0*/  UISETP.NE.AND UP1, UPT, UR4, 0x10, UPT ;  /* 0x000000100400788c */ /* 0x000fe2000bf25270 */
[----:B------:R-:W-:Y:S01]  /*4400*/  PLOP3.LUT P0, PT, PT, PT, UP0, 0x80, 0x8 ;  /* 0x000000000008781c */ /* 0x000fe20003f0f008 */
[----:B------:R-:W-:Y:S02]  /*4410*/  UIADD3 UR22, UPT, UPT, UR22, 0x1, URZ ;  /* 0x0000000116167890 */ /* 0x000fe4000fffe0ff */
[----:B------:R-:W-:Y:S02]  /*4420*/  USEL UR6, URZ, 0x1, UP1 ;  /* 0x00000001ff067887 */ /* 0x000fe40008800000 */
[----:B------:R-:W-:Y:S02]  /*4430*/  USEL UR23, UR4, URZ, UP1 ;  /* 0x000000ff04177287 */ /* 0x000fe40008800000 */
[----:B------:R-:W-:Y:S02]  /*4440*/  UIADD3 UR24, UPT, UPT, UR24, -0x1, URZ ;  /* 0xffffffff18187890 */ /* 0x000fe4000fffe0ff */
[----:B------:R-:W-:Y:S01]  /*4450*/  @UP0 ULEA UR4, UR23, UR26, 0x3 ;  /* 0x0000001a17040291 */ /* 0x000fe2000f8e18ff */
[----:B------:R-:W-:Y:S01]  /*4460*/  LOP3.LUT R2, R2, UR6, RZ, 0x3c, !PT ;  /* 0x0000000602027c12 */ /* 0x000fe2000f8e3cff */
[----:B------:R-:W-:Y:S02]  /*4470*/  ULEA UR6, UR10, UR30, 0x8 ;  /* 0x0000001e0a067291 */ /* 0x000fe4000f8e40ff */
[----:B------:R-:W-:Y:S01]  /*4480*/  UISETP.NE.AND UP0, UPT, UR22, UR27, UPT ;  /* 0x0000001b1600728c */ /* 0x000fe2000bf05270 */
[----:B-1----:R-:W-:Y:S01]  /*4490*/  @P0 SHF.L.U32 R0, R2, 0x1f, RZ ;  /* 0x0000001f02000819 */ /* 0x002fe200000006ff */
[----:B------:R-:W-:Y:S02]  /*44a0*/  UIADD3 UR20, UPT, UPT, UR6, 0x2, URZ ;  /* 0x0000000206147890 */ /* 0x000fe4000fffe0ff */
[----:B------:R-:W-:Y:S01]  /*44b0*/  UIADD3 UR16, UPT, UPT, UR6, 0x4, URZ ;  /* 0x0000000406107890 */ /* 0x000fe2000fffe0ff */
[----:B------:R2:W3:Y:S01]  /*44c0*/  @P0 SYNCS.PHASECHK.TRANS64.TRYWAIT P2, [UR4], R0 ;  /* 0x00000000ff0005a7 */ /* 0x0004e20008041104 */
[----:B------:R-:W-:Y:S02]  /*44d0*/  ULEA UR4, UR10, UR29, 0x9 ;  /* 0x0000001d0a047291 */ /* 0x000fe4000f8e48ff */
[----:B------:R-:W-:Y:S02]  /*44e0*/  UIADD3 UR12, UPT, UPT, UR6, 0x6, URZ ;  /* 0x00000006060c7890 */ /* 0x000fe4000fffe0ff */
[----:B------:R-:W-:Y:S02]  /*44f0*/  UIADD3 UR18, UPT, UPT, UR4, 0x2, URZ ;  /* 0x0000000204127890 */ /* 0x000fe4000fffe0ff */
[----:B------:R-:W-:Y:S02]  /*4500*/  UIADD3 UR14, UPT, UPT, UR4, 0x4, URZ ;  /* 0x00000004040e7890 */ /* 0x000fe4000fffe0ff */
[----:B------:R-:W-:Y:S01]  /*4510*/  UIADD3 UR8, UPT, UPT, UR4, 0x6, URZ ;  /* 0x0000000604087890 */ /* 0x000fe2000fffe0ff */
[----:B------:R-:W-:Y:S01]  /*4520*/  UMOV UR7, 0x40004040 ;  /* 0x4000404000077882 */ /* 0x000fe20000000000 */
[----:B------:R-:W-:Y:S01]  /*4530*/  UMOV UR5, 0x40004040 ;  /* 0x4000404000057882 */ /* 0x000fe20000000000 */
[----:B------:R-:W-:Y:S01]  /*4540*/  UMOV UR21, 0x40004040 ;  /* 0x4000404000157882 */ /* 0x000fe20000000000 */
[----:B------:R2:W-:Y:S01]  /*4550*/  UTCHMMA.2CTA gdesc[UR4], gdesc[UR6], tmem[UR11], tmem[UR40], idesc[UR41], UP2 ;  /* 0x00ff2806040075ea */ /* 0x0005e2000920000b */
[----:B------:R-:W-:Y:S01]  /*4560*/  UPLOP3.LUT UP2, UPT, UPT, UPT, UPT, 0x80, 0x8 ;  /* 0x000000000008789c */ /* 0x000fe20003f4f070 */
[----:B------:R-:W-:Y:S01]  /*4570*/  UMOV UR19, 0x40004040 ;  /* 0x4000404000137882 */ /* 0x000fe20000000000 */
[----:B------:R-:W-:Y:S01]  /*4580*/  UMOV UR17, 0x40004040 ;  /* 0x4000404000117882 */ /* 0x000fe20000000000 */
[----:B------:R2:W-:Y:S01]  /*4590*/  UTCHMMA.2CTA gdesc[UR18], gdesc[UR20], tmem[UR11], tmem[UR38], idesc[UR39], UPT ;  /* 0x00ff2614120075ea */ /* 0x0005e2000ba0000b */
[----:B------:R-:W-:Y:S01]  /*45a0*/  UMOV UR15, 0x40004040 ;  /* 0x40004040000f7882 */ /* 0x000fe20000000000 */
[----:B------:R-:W-:Y:S01]  /*45b0*/  UMOV UR13, 0x40004040 ;  /* 0x40004040000d7882 */ /* 0x000fe20000000000 */
[----:B------:R-:W-:Y:S01]  /*45c0*/  UMOV UR9, 0x40004040 ;  /* 0x4000404000097882 */ /* 0x000fe20000000000 */
[----:B------:R2:W-:Y:S01]  /*45d0*/  UTCHMMA.2CTA gdesc[UR14], gdesc[UR16], tmem[UR11], tmem[UR36], idesc[UR37], UPT ;  /* 0x00ff24100e0075ea */ /* 0x0005e2000ba0000b */
[----:B------:R2:W-:Y:S01]  /*45e0*/  UTCHMMA.2CTA gdesc[UR8], gdesc[UR12], tmem[UR11], tmem[UR34], idesc[UR35], UPT ;  /* 0x00ff220c080075ea */ /* 0x0005e2000ba0000b */
[----:B------:R2:W-:Y:S01]  /*45f0*/  UTCBAR.2CTA.MULTICAST [UR25], URZ, UR28 ;  /* 0x000000ff190073e9 */ /* 0x0005e2000820081c */
[----:B------:R-:W-:Y:S01]  /*4600*/  UMOV UR10, UR23 ;  /* 0x00000017000a7c82 */ /* 0x000fe20008000000 */
[----:B------:R-:W-:Y:S05]  /*4610*/  BRA.U UP0, `(.L_x_86) ;  /* 0xfffffffd00507547 */ /* 0x000fea000b83ffff */
.L_x_83:
[----:B--2---:R-:W-:Y:S01]  /*4620*/  UIADD3 UR4, UPT, UPT, UR31, 0x160, URZ ;  /* 0x000001601f047890 */ /* 0x004fe2000fffe0ff */
[----:B------:R-:W-:-:S08]  /*4630*/  UMOV UR22, UR27 ;  /* 0x0000001b00167c82 */ /* 0x000fd00008000000 */
[----:B------:R2:W-:Y:S01]  /*4640*/  UTCBAR.2CTA.MULTICAST [UR4], URZ, UR42 ;  /* 0x000000ff040073e9 */ /* 0x0005e2000820082a */
[----:B------:R-:W-:Y:S02]  /*4650*/  NOP ;  /* 0x0000000000007918 */ /* 0x000fe40000000000 */
.L_x_81:
[----:B--2---:R-:W-:Y:S01]  /*4660*/  UIADD3 UR4, UPT, UPT, UR32, 0x1, URZ ;  /* 0x0000000120047890 */ /* 0x004fe2000fffe0ff */
[----:B------:R-:W-:-:S03]  /*4670*/  ISETP.NE.AND P0, PT, R8, 0x2, PT ;  /* 0x000000020800780c */ /* 0x000fc60003f05270 */
[----:B------:R-:W-:Y:S01]  /*4680*/  UISETP.NE.AND UP0, UPT, UR4, 0x4, UPT ;  /* 0x000000040400788c */ /* 0x000fe2000bf05270 */
[----:B-1----:R-:W-:Y:S02]  /*4690*/  SEL R0, RZ, 0x1, P0 ;  /* 0x00000001ff007807 */ /* 0x002fe40000000000 */
[----:B------:R-:W-:Y:S01]  /*46a0*/  SEL R8, R8, RZ, P0 ;  /* 0x000000ff08087207 */ /* 0x000fe20000000000 */
[----:B------:R-:W-:Y:S01]  /*46b0*/  USEL UR5, URZ, 0x1, UP0 ;  /* 0x00000001ff057887 */ /* 0x000fe20008000000 */
[----:B------:R-:W-:Y:S01]  /*46c0*/  LOP3.LUT R3, R3, R0, RZ, 0x3c, !PT ;  /* 0x0000000003037212 */ /* 0x000fe200078e3cff */
[----:B------:R-:W-:-:S04]  /*46d0*/  USEL UR32, UR4, URZ, UP0 ;  /* 0x000000ff04207287 */ /* 0x000fc80008000000 */
[----:B------:R-:W-:Y:S01]  /*46e0*/  LOP3.LUT R9, R9, UR5, RZ, 0x3c, !PT ;  /* 0x0000000509097c12 */ /* 0x000fe2000f8e3cff */
[----:B------:R-:W-:Y:S07]  /*46f0*/  @P1 BRA `(.L_x_87) ;  /* 0xfffffff800881947 */ /* 0x000fee000383ffff */
[----:B------:R-:W1:Y:S01]  /*4700*/  S2UR UR8, SR_CgaCtaId ;  /* 0x00000000000879c3 */ /* 0x000e620000008800 */
[----:B------:R-:W-:Y:S01]  /*4710*/  ELECT P0, URZ, PT ;  /* 0x0000000000ff782f */ /* 0x000fe20003800000 */
[----:B------:R-:W-:Y:S01]  /*4720*/  HFMA2 R0, -RZ, RZ, 0, 5.9604644775390625e-08 ;  /* 0x00000001ff007431 */ /* 0x000fe200000001ff */
[----:B------:R-:W-:-:S05]  /*4730*/  UMOV UR4, 0x40 ;  /* 0x0000004000047882 */ /* 0x000fca0000000000 */
[----:B------:R-:W-:Y:S01]  /*4740*/  UVIRTCOUNT.DEALLOC.SMPOOL 0x80 ;  /* 0x000000800000784c */ /* 0x000fe20000000000 */
[----:B------:R-:W-:Y:S02]  /*4750*/  UISETP.NE.AND UP1, UPT, UR46, URZ, UPT ;  /* 0x000000ff2e00728c */ /* 0x000fe4000bf25270 */
[----:B-1----:R-:W-:-:S09]  /*4760*/  ULEA UR8, UR8, UR4, 0x18 ;  /* 0x0000000408087291 */ /* 0x002fd2000f8ec0ff */
[----:B------:R1:W-:Y:S01]  /*4770*/  @P0 STS.U8 [UR8+0x1c], R0 ;  /* 0x00001c00ff000988 */ /* 0x0003e20008000008 */
[----:B------:R-:W-:Y:S05]  /*4780*/  BRA.U UP1, `(.L_x_88) ;  /* 0x0000000101a07547 */ /* 0x000fea000b800000 */
[----:B------:R-:W-:Y:S01]  /*4790*/  UIADD3 UR7, UPT, UPT, UR26, 0x180, URZ ;  /* 0x000001801a077890 */ /* 0x000fe2000fffe0ff */
[----:B------:R-:W-:-:S03]  /*47a0*/  SHF.L.U32 R3, R9, 0x1f, RZ ;  /* 0x0000001f09037819 */ /* 0x000fc600000006ff */
[----:B------:R-:W-:-:S09]  /*47b0*/  ULEA UR4, UR32, UR7, 0x3 ;  /* 0x0000000720047291 */ /* 0x000fd2000f8e18ff */
[----:B------:R-:W2:Y:S02]  /*47c0*/  SYNCS.PHASECHK.TRANS64.TRYWAIT P0, [UR4], R3 ;  /* 0x00000003ff0075a7 */ /* 0x000ea40008001104 */
[----:B--2---:R-:W-:Y:S05]  /*47d0*/  @!P0 BRA `(.L_x_89) ;  /* 0x00000044008c8947 */ /* 0x004fea0003800000 */
.L_x_193:
        /* <DEDUP_REMOVED lines=9> */
.L_x_195:
        /* <DEDUP_REMOVED lines=9> */
.L_x_197:
[----:B------:R-:W-:-:S04]  /*4900*/  UIADD3 UR4, UPT, UPT, UR4, 0x1, URZ ;  /* 0x0000000104047890 */ /* 0x000fc8000fffe0ff */
[----:B------:R-:W-:-:S04]  /*4910*/  UISETP.NE.AND UP0, UPT, UR4, 0x4, UPT ;  /* 0x000000040400788c */ /* 0x000fc8000bf05270 */
[----:B------:R-:W-:Y:S02]  /*4920*/  USEL UR5, URZ, 0x1, UP0 ;  /* 0x00000001ff057887 */ /* 0x000fe40008000000 */
[----:B------:R-:W-:-:S04]  /*4930*/  USEL UR4, UR4, URZ, UP0 ;  /* 0x000000ff04047287 */ /* 0x000fc80008000000 */
[----:B------:R-:W-:Y:S01]  /*4940*/  ULEA UR4, UR4, UR7, 0x3 ;  /* 0x0000000704047291 */ /* 0x000fe2000f8e18ff */
[----:B-1----:R-:W-:-:S04]  /*4950*/  LOP3.LUT R3, R2, UR5, RZ, 0x3c, !PT ;  /* 0x0000000502037c12 */ /* 0x002fc8000f8e3cff */
[----:B------:R-:W-:Y:S01]  /*4960*/  SHF.L.U32 R3, R3, 0x1f, RZ ;  /* 0x0000001f03037819 */ /* 0x000fe200000006ff */
[----:B------:R-:W-:-:S04]  /*4970*/  IMAD.U32 R0, RZ, RZ, UR4 ;  /* 0x00000004ff007e24 */ /* 0x000fc8000f8e00ff */
[----:B------:R1:W2:Y:S03]  /*4980*/  SYNCS.PHASECHK.TRANS64.TRYWAIT P0, [R0+URZ], R3 ;  /* 0x00000003000075a7 */ /* 0x0002a600080011ff */
[----:B--2---:R-:W-:Y:S05]  /*4990*/  @!P0 NANOSLEEP.SYNCS 0x989680 ;  /* 0x009896800000895d */ /* 0x004fea0003900000 */
[----:B------:R-:W2:Y:S02]  /*49a0*/  @!P0 SYNCS.PHASECHK.TRANS64 P0, [R0+URZ], R3 ;  /* 0x00000003000085a7 */ /* 0x000ea400080010ff */
[----:B--2---:R-:W-:Y:S05]  /*49b0*/  @P0 BRA `(.L_x_92) ;  /* 0x0000000000200947 */ /* 0x004fea0003800000 */
.L_x_93:
[----:B--2---:R2:W4:Y:S02]  /*49c0*/  SYNCS.PHASECHK.TRANS64.TRYWAIT P0, [R0+URZ], R3 ;  /* 0x00000003000075a7 */ /* 0x00452400080011ff */
[----:B----4-:R-:W-:Y:S05]  /*49d0*/  @!P0 NANOSLEEP.SYNCS 0x989680 ;  /* 0x009896800000895d */ /* 0x010fea0003900000 */
[----:B------:R-:W4:Y:S02]  /*49e0*/  @!P0 SYNCS.PHASECHK.TRANS64 P0, [R0+URZ], R3 ;  /* 0x00000003000085a7 */ /* 0x000f2400080010ff */
[----:B----4-:R-:W-:Y:S05]  /*49f0*/  @!P0 BRA `(.L_x_93) ;  /* 0xfffffffc00f08947 */ /* 0x010fea000383ffff */
[----:B------:R-:W-:Y:S05]  /*4a00*/  BRA `(.L_x_92) ;  /* 0x00000000000c7947 */ /* 0x000fea0003800000 */
.L_x_88:
[----:B------:R-:W-:-:S04]  /*4a10*/  UIADD3 UR4, UPT, UPT, UR26, 0x1c0, URZ ;  /* 0x000001c01a047890 */ /* 0x000fc8000fffe0ff */
[----:B------:R-:W-:-:S09]  /*4a20*/  UPRMT UR4, UR45, 0x654, UR4 ;  /* 0x000006542d047896 */ /* 0x000fd20008000004 */
[----:B------:R-:W-:Y:S03]  /*4a30*/  SYNCS.ARRIVE.TRANS64.RED.A1T0 RZ, [UR4], RZ ;  /* 0x000000ffffff79a7 */ /* 0x000fe60008100404 */
.L_x_92:
[----:B-12---:R-:W-:Y:S01]  /*4a40*/  SHF.L.U32 R3, RZ, 0x1f, RZ ;  /* 0x0000001fff037819 */ /* 0x006fe200000006ff */
[----:B------:R-:W-:Y:S01]  /*4a50*/  UIADD3 UR4, UPT, UPT, UR26, 0x1c0, URZ ;  /* 0x000001c01a047890 */ /* 0x000fe2000fffe0ff */
[----:B------:R-:W-:Y:S02]  /*4a60*/  PLOP3.LUT P0, PT, PT, PT, UP1, 0x80, 0x8 ;  /* 0x000000000008781c */ /* 0x000fe40003f0f018 */
[----:B------:R-:W1:Y:S02]  /*4a70*/  SYNCS.PHASECHK.TRANS64.TRYWAIT P1, [UR26+0x1c0], R3 ;  /* 0x0001c003ff0075a7 */ /* 0x000e64000802111a */
[----:B-1----:R-:W-:Y:S09]  /*4a80*/  @!P1 BRA `(.L_x_94) ;  /* 0x0000004400289947 */ /* 0x002ff20003800000 */
.L_x_199:
[----:B------:R-:W-:Y:S01]  /*4a90*/  @!UP1 UPRMT UR4, UR45, 0x654, UR4 ;  /* 0x000006542d049896 */ /* 0x000fe20008000004 */
[----:B------:R-:W-:Y:S01]  /*4aa0*/  UMOV UR5, 0xffff ;  /* 0x0000ffff00057882 */ /* 0x000fe20000000000 */
[----:B------:R-:W-:-:S07]  /*4ab0*/  UMOV UR6, 0x1 ;  /* 0x0000000100067882 */ /* 0x000fce0000000000 */
[----:B------:R-:W-:Y:S01]  /*4ac0*/  @!P0 SYNCS.ARRIVE.TRANS64.RED.A1T0 RZ, [UR4], RZ ;  /* 0x000000ffffff89a7 */ /* 0x000fe20008100404 */
[----:B------:R-:W-:Y:S01]  /*4ad0*/  NOP ;  /* 0x0000000000007918 */ /* 0x000fe20000000000 */
[----:B-1----:R-:W1:Y:S01]  /*4ae0*/  LDS R0, [UR8+0x14] ;  /* 0x00001408ff007984 */ /* 0x002e620008000800 */
[----:B------:R-:W-:-:S04]  /*4af0*/  ULOP3.LUT UR4, UR44, 0xffff, URZ, 0xc0, !UPT ;  /* 0x0000ffff2c047892 */ /* 0x000fc8000f8ec0ff */
[----:B------:R-:W-:-:S04]  /*4b00*/  USHF.R.U32.HI UR4, URZ, 0x5, UR4 ;  /* 0x00000005ff047899 */ /* 0x000fc80008011604 */
[----:B------:R-:W-:Y:S02]  /*4b10*/  USHF.L.U32 UR5, UR5, UR4, URZ ;  /* 0x0000000405057299 */ /* 0x000fe400080006ff */
[----:B------:R-:W-:-:S04]  /*4b20*/  USHF.L.U32 UR4, UR6, UR4, URZ ;  /* 0x0000000406047299 */ /* 0x000fc800080006ff */
[----:B-1----:R-:W-:-:S04]  /*4b30*/  LOP3.LUT R0, R0, UR5, RZ, 0xc0, !PT ;  /* 0x0000000500007c12 */ /* 0x002fc8000f8ec0ff */
[----:B------:R-:W-:-:S13]  /*4b40*/  ISETP.NE.AND P0, PT, R0, UR5, PT ;  /* 0x0000000500007c0c */ /* 0x000fda000bf05270 */
[----:B------:R-:W-:Y:S05]  /*4b50*/  @P0 BRA `(.L_x_95) ;  /* 0x0000000000580947 */ /* 0x000fea0003800000 */
[----:B------:R-:W1:Y:S02]  /*4b60*/  LDS R0, [UR8+0x18] ;  /* 0x00001808ff007984 */ /* 0x000e640008000800 */
[----:B-1----:R-:W-:-:S04]  /*4b70*/  LOP3.LUT R0, R0, UR4, RZ, 0xc0, !PT ;  /* 0x0000000400007c12 */ /* 0x002fc8000f8ec0ff */
[----:B------:R-:W-:-:S13]  /*4b80*/  ISETP.NE.AND P0, PT, R0, UR4, PT ;  /* 0x0000000400007c0c */ /* 0x000fda000bf05270 */
[----:B------:R-:W-:Y:S05]  /*4b90*/  @P0 BRA `(.L_x_96) ;  /* 0x00000000003c0947 */ /* 0x000fea0003800000 */
[----:B------:R-:W1:Y:S01]  /*4ba0*/  S2R R2, SR_LANEID ;  /* 0x0000000000027919 */ /* 0x000e620000000000 */
[----:B------:R-:W-:Y:S01]  /*4bb0*/  ULOP3.LUT UR5, URZ, UR5, URZ, 0x33, !UPT ;  /* 0x00000005ff057292 */ /* 0x000fe2000f8e33ff */
[----:B------:R-:W-:Y:S01]  /*4bc0*/  LOP3.LUT R4, RZ, UR4, RZ, 0x33, !PT ;  /* 0x00000004ff047c12 */ /* 0x000fe2000f8e33ff */
[----:B------:R-:W-:Y:S02]  /*4bd0*/  VOTEU.ANY UR4, UPT, PT ;  /* 0x0000000000047886 */ /* 0x000fe400038e0100 */
[----:B------:R-:W-:Y:S01]  /*4be0*/  UFLO.U32 UR4, UR4 ;  /* 0x00000004000472bd */ /* 0x000fe200080e0000 */
[----:B------:R-:W2:Y:S01]  /*4bf0*/  REDUX UR6, R4 ;  /* 0x00000000040673c4 */ /* 0x000ea20000000000 */
[----:B------:R-:W-:-:S06]  /*4c00*/  IMAD.U32 R0, RZ, RZ, UR5 ;  /* 0x00000005ff007e24 */ /* 0x000fcc000f8e00ff */
[----:B------:R4:W-:Y:S01]  /*4c10*/  UTCATOMSWS.AND URZ, UR5 ;  /* 0x0000000500ff79e3 */ /* 0x0009e20008000000 */
[----:B------:R-:W3:Y:S01]  /*4c20*/  REDUX UR7, R0 ;  /* 0x00000000000773c4 */ /* 0x000ee20000000000 */
[----:B-1----:R-:W-:Y:S01]  /*4c30*/  ISETP.EQ.U32.AND P0, PT, R2, UR4, PT ;  /* 0x0000000402007c0c */ /* 0x002fe2000bf02070 */
[----:B--2---:R-:W-:Y:S01]  /*4c40*/  IMAD.U32 R2, RZ, RZ, UR6 ;  /* 0x00000006ff027e24 */ /* 0x004fe2000f8e00ff */
[----:B---3--:R-:W-:-:S11]  /*4c50*/  MOV R3, UR7 ;  /* 0x0000000700037c02 */ /* 0x008fd60008000f00 */
[----:B------:R4:W-:Y:S04]  /*4c60*/  @P0 ATOMS.AND RZ, [UR8+0x14], R3 ;  /* 0x00001403ffff098c */ /* 0x0009e8000a800008 */
[----:B------:R4:W-:Y:S01]  /*4c70*/  @P0 ATOMS.AND RZ, [UR8+0x18], R2 ;  /* 0x00001802ffff098c */ /* 0x0009e2000a800008 */
[----:B------:R-:W-:Y:S05]  /*4c80*/  BRA `(.L_x_97) ;  /* 0x0000000000147947 */ /* 0x000fea0003800000 */
.L_x_96:
[----:B------:R-:W-:Y:S02]  /*4c90*/  MOV R2, 0x4cb0 ;  /* 0x00004cb000027802 */ /* 0x000fe40000000f00 */
[----:B---3-5:R-:W-:Y:S05]  /*4ca0*/  CALL.REL.NOINC `($__internal_0_$__cuda_sm10x_tcgen05_guardrail_trap_col_being_dealloced_not_returned_by_alloc) ;  /* 0x0000004400947944 */ /* 0x028fea0003c00000 */
[----:B------:R-:W-:Y:S05]  /*4cb0*/  BRA `(.L_x_97) ;  /* 0x0000000000087947 */ /* 0x000fea0003800000 */
.L_x_95:
[----:B------:R-:W-:Y:S02]  /*4cc0*/  MOV R2, 0x4ce0 ;  /* 0x00004ce000027802 */ /* 0x000fe40000000f00 */
[----:B---3-5:R-:W-:Y:S05]  /*4cd0*/  CALL.REL.NOINC `($__internal_2_$__cuda_sm10x_tcgen05_guardrail_trap_unallocated_columns_being_dealloced) ;  /* 0x0000004400a07944 */ /* 0x028fea0003c00000 */
.L_x_97:
[----:B------:R-:W-:Y:S01]  /*4ce0*/  NOP ;  /* 0x0000000000007918 */ /* 0x000fe20000000000 */
[----:B----4-:R-:W-:Y:S05]  /*4cf0*/  EXIT ;  /* 0x000000000000794d */ /* 0x010fea0003800000 */
.L_x_68:
[----:B------:R-:W-:-:S09]  /*4d00*/  UISETP.NE.OR UP0, UPT, UR13, 0x3, !UP3 ;  /* 0x000000030d00788c */ /* 0x000fd2000df05670 */
[----:B------:R-:W-:Y:S05]  /*4d10*/  BRA.U UP0, `(.L_x_98) ;  /* 0x0000001100347547 */ /* 0x000fea000b800000 */
[----:B------:R-:W1:Y:S01]  /*4d20*/  S2UR UR6, SR_CgaCtaId ;  /* 0x00000000000679c3 */ /* 0x000e620000008800 */
[----:B------:R-:W2:Y:S01]  /*4d30*/  LDCU UR37, c[0x0][0x370] ;  /* 0x00006e00ff2577ac */ /* 0x000ea20008000800 */
[----:B------:R-:W-:Y:S02]  /*4d40*/  HFMA2 R13, -RZ, RZ, 0, 0 ;  /* 0x00000000ff0d7431 */ /* 0x000fe400000001ff */
[----:B------:R-:W-:Y:S01]  /*4d50*/  IMAD.MOV.U32 R15, RZ, RZ, 0x1 ;  /* 0x00000001ff0f7424 */ /* 0x000fe200078e00ff */
[----:B------:R-:W-:Y:S01]  /*4d60*/  MOV R7, 0x2000 ;  /* 0x0000200000077802 */ /* 0x000fe20000000f00 */
[----:B------:R-:W2:Y:S01]  /*4d70*/  LDCU.128 UR32, c[0x0][0xb10] ;  /* 0x00016200ff2077ac */ /* 0x000ea20008000c00 */
[----:B------:R-:W-:Y:S01]  /*4d80*/  IMAD.MOV.U32 R14, RZ, RZ, RZ ;  /* 0x000000ffff0e7224 */ /* 0x000fe200078e00ff */
[----:B------:R-:W3:Y:S01]  /*4d90*/  LDC.64 R16, c[0x0][0x348] ;  /* 0x0000d200ff107b82 */ /* 0x000ee20000000a00 */
[----:B------:R-:W4:Y:S01]  /*4da0*/  LDCU UR31, c[0x0][0x374] ;  /* 0x00006e80ff1f77ac */ /* 0x000f220008000800 */
[----:B------:R-:W4:Y:S06]  /*4db0*/  LDCU UR15, c[0x0][0xb0c] ;  /* 0x00016180ff0f77ac */ /* 0x000f2c0008000800 */
[----:B------:R-:W3:Y:S01]  /*4dc0*/  LDC.64 R2, c[0x0][0x888] ;  /* 0x00022200ff027b82 */ /* 0x000ee20000000a00 */
[----:B------:R-:W4:Y:S01]  /*4dd0*/  LDCU UR40, c[0x0][0xb20] ;  /* 0x00016400ff2877ac */ /* 0x000f220008000800 */
[----:B------:R-:W4:Y:S06]  /*4de0*/  LDCU UR4, c[0x0][0xb30] ;  /* 0x00016600ff0477ac */ /* 0x000f2c0008000800 */
[----:B------:R-:W3:Y:S01]  /*4df0*/  LDC.64 R4, c[0x0][0x890] ;  /* 0x00022400ff047b82 */ /* 0x000ee20000000a00 */
[----:B------:R-:W-:Y:S01]  /*4e00*/  UMOV UR29, 0x400 ;  /* 0x00000400001d7882 */ /* 0x000fe20000000000 */
[----:B------:R-:W-:-:S02]  /*4e10*/  UPLOP3.LUT UP3, UPT, UPT, UPT, UPT, 0x40, 0x4 ;  /* 0x000000000004789c */ /* 0x000fc40003f6e870 */
[----:B-1----:R-:W-:Y:S02]  /*4e20*/  ULEA UR29, UR6, UR29, 0x18 ;  /* 0x0000001d061d7291 */ /* 0x002fe4000f8ec0ff */
[----:B--2---:R-:W-:Y:S02]  /*4e30*/  UIMAD.WIDE.U32 UR6, UR37, UR32, URZ ;  /* 0x00000020250672a5 */ /* 0x004fe4000f8e00ff */
[----:B----4-:R-:W-:Y:S02]  /*4e40*/  UIMAD.WIDE.U32 UR8, UR31, UR35, URZ ;  /* 0x000000231f0872a5 */ /* 0x010fe4000f8e00ff */
[----:B------:R-:W-:Y:S02]  /*4e50*/  UISETP.GE.AND UP0, UPT, UR42, 0x1, UPT ;  /* 0x000000012a00788c */ /* 0x000fe4000bf06270 */
[----:B------:R-:W-:Y:S01]  /*4e60*/  UISETP.NE.AND UP4, UPT, UR42, 0x1, UPT ;  /* 0x000000012a00788c */ /* 0x000fe2000bf85270 */
[----:B------:R-:W-:Y:S02]  /*4e70*/  UMOV UR6, UR7 ;  /* 0x0000000700067c82 */ /* 0x000fe40008000000 */
[----:B------:R-:W-:Y:S01]  /*4e80*/  UMOV UR38, UR9 ;  /* 0x0000000900267c82 */ /* 0x000fe20008000000 */
[----:B------:R-:W1:Y:S01]  /*4e90*/  LDCU.64 UR22, c[0x0][0xb28] ;  /* 0x00016500ff1677ac */ /* 0x000e620008000a00 */
[----:B------:R-:W-:-:S02]  /*4ea0*/  UISETP.NE.AND UP6, UPT, UR15, 0x1, UPT ;  /* 0x000000010f00788c */ /* 0x000fc4000bfc5270 */
[----:B------:R-:W-:Y:S02]  /*4eb0*/  UISETP.NE.AND UP5, UPT, UR34, 0x1, UPT ;  /* 0x000000012200788c */ /* 0x000fe4000bfa5270 */
[----:B------:R-:W-:Y:S02]  /*4ec0*/  USHF.R.U32.HI UR39, URZ, UR33, UR6 ;  /* 0x00000021ff277299 */ /* 0x000fe40008011606 */
[----:B------:R-:W-:Y:S02]  /*4ed0*/  USHF.R.U32.HI UR38, URZ, UR40, UR38 ;  /* 0x00000028ff267299 */ /* 0x000fe40008011626 */
[----:B------:R-:W-:Y:S01]  /*4ee0*/  UISETP.NE.AND UP2, UPT, UR4, 0x1, UPT ;  /* 0x000000010400788c */ /* 0x000fe2000bf45270 */
[----:B------:R-:W-:-:S10]  /*4ef0*/  UMOV UR12, URZ ;  /* 0x000000ff000c7c82 */ /* 0x000fd40008000000 */
.L_x_107:
[C---:B------:R-:W-:Y:S02]  /*4f00*/  LEA R12, R14.reuse, UR29, 0x3 ;  /* 0x0000001d0e0c7c11 */ /* 0x040fe4000f8e18ff */
[----:B------:R-:W-:Y:S02]  /*4f10*/  SHF.L.U32 R9, R13, 0x1f, RZ ;  /* 0x0000001f0d097819 */ /* 0x000fe400000006ff */
[----:B------:R-:W-:Y:S02]  /*4f20*/  LEA R10, R14, UR29, 0x4 ;  /* 0x0000001d0e0a7c11 */ /* 0x000fe4000f8e20ff */
[----:B------:R-:W2:Y:S02]  /*4f30*/  SYNCS.PHASECHK.TRANS64.TRYWAIT P0, [R12+URZ+0x140], R9 ;  /* 0x000140090c0075a7 */ /* 0x000ea400080011ff */
[----:B--2-4-:R-:W-:Y:S05]  /*4f40*/  @!P0 BRA `(.L_x_99) ;  /* 0x0000004000108947 */ /* 0x014fea0003800000 */
.L_x_200:
[----:B--2---:R-:W2:Y:S01]  /*4f50*/  LDS.128 R8, [R10+0x1d0] ;  /* 0x0001d0000a087984 */ /* 0x004ea20000000c00 */
[----:B------:R-:W-:Y:S01]  /*4f60*/  UISETP.GE.AND UP0, UPT, UR42, 0x1, UPT ;  /* 0x000000012a00788c */ /* 0x000fe2000bf06270 */
[----:B------:R-:W-:Y:S01]  /*4f70*/  @!PT LDS RZ, [RZ] ;  /* 0x00000000fffff984 */ /* 0x000fe20000000800 */
[----:B------:R-:W-:Y:S01]  /*4f80*/  @!PT LDS RZ, [RZ] ;  /* 0x00000000fffff984 */ /* 0x000fe20000000800 */
[----:B------:R-:W-:Y:S01]  /*4f90*/  @!PT LDS RZ, [RZ] ;  /* 0x00000000fffff984 */ /* 0x000fe20000000800 */
[----:B------:R-:W-:Y:S01]  /*4fa0*/  @!PT LDS RZ, [RZ] ;  /* 0x00000000fffff984 */ /* 0x000fe20000000800 */
[----:B------:R4:W-:Y:S06]  /*4fb0*/  MEMBAR.ALL.CTA ;  /* 0x0000000000007992 */ /* 0x0009ec0000008000 */
[----:B----4-:R-:W4:Y:S01]  /*4fc0*/  FENCE.VIEW.ASYNC.S ;  /* 0x00000000000073c6 */ /* 0x010f220000000000 */
[----:B--2---:R-:W-:Y:S11]  /*4fd0*/  LOP3.LUT P0, RZ, R10, 0x1, RZ, 0xc0, !PT ;  /* 0x000000010aff7812 */ /* 0x004ff6000780c0ff */
[----:B------:R-:W-:Y:S02]  /*4fe0*/  @!UPT UIADD3 URZ, UPT, UPT, URZ, URZ, URZ ;  /* 0x000000fffffff290 */ /* 0x000fe4000fffe0ff */
[----:B----4-:R-:W-:Y:S01]  /*4ff0*/  VOTEU.ANY UP1, P0 ;  /* 0x0000000000ff7886 */ /* 0x010fe20000020100 */
[----:B------:R-:W-:Y:S11]  /*5000*/  PLOP3.LUT P0, PT, PT, PT, UP1, 0x80, 0x8 ;  /* 0x000000000008781c */ /* 0x000ff60003f0f018 */
[----:B------:R-:W-:Y:S02]  /*5010*/  @!UPT UIADD3 URZ, UPT, UPT, URZ, URZ, URZ ;  /* 0x000000fffffff290 */ /* 0x000fe4000fffe0ff */
[----:B------:R-:W-:Y:S02]  /*5020*/  @P0 SHF.R.U32.HI R0, RZ, 0x10, R9 ;  /* 0x00000010ff000819 */ /* 0x000fe40000011609 */
[----:B------:R-:W-:Y:S02]  /*5030*/  @P0 MOV R6, R8 ;  /* 0x0000000800060202 */ /* 0x000fe40000000f00 */
[----:B------:R-:W-:Y:S01]  /*5040*/  @P0 R2UR UR4, R0 ;  /* 0x00000000000402ca */ /* 0x000fe200000e0000 */
[----:B------:R-:W-:Y:S01]  /*5050*/  VIADD R0, R12, 0x150 ;  /* 0x000001500c007836 */ /* 0x000fe20000000000 */
[----:B------:R-:W-:Y:S02]  /*5060*/  @P0 LOP3.LUT R8, R9, 0xffff, RZ, 0xc0, !PT ;  /* 0x0000ffff09080812 */ /* 0x000fe400078ec0ff */
[----:B------:R-:W-:Y:S02]  /*5070*/  @P0 R2UR UR6, R6 ;  /* 0x00000000060602ca */ /* 0x000fe400000e0000 */
[----:B------:R-:W-:Y:S02]  /*5080*/  PRMT R0, RZ, 0x654, R0 ;  /* 0x00000654ff007816 */ /* 0x000fe40000000000 */
[----:B------:R-:W-:Y:S02]  /*5090*/  @P0 R2UR UR5, R8 ;  /* 0x00000000080502ca */ /* 0x000fe400000e0000 */
[----:B------:R2:W-:Y:S03]  /*50a0*/  SYNCS.ARRIVE.TRANS64.RED.A1T0 RZ, [R0+URZ], RZ ;  /* 0x000000ff00ff79a7 */ /* 0x0005e600081004ff */
[----:B------:R-:W-:Y:S04]  /*50b0*/  @UP1 UMOV UR30, UR4 ;  /* 0x00000004001e1c82 */ /* 0x000fe80008000000 */
[----:B------:R-:W-:Y:S04]  /*50c0*/  @UP1 UMOV UR14, UR6 ;  /* 0x00000006000e1c82 */ /* 0x000fe80008000000 */
[----:B------:R-:W-:Y:S01]  /*50d0*/  @UP1 UMOV UR13, UR5 ;  /* 0x00000005000d1c82 */ /* 0x000fe20008000000 */
[----:B------:R-:W-:Y:S05]  /*50e0*/  BRA.U !UP0, `(.L_x_100) ;  /* 0x0000000108a47547 */ /* 0x000fea000b800000 */
[----:B------:R-:W-:Y:S02]  /*50f0*/  UIMAD.WIDE.U32 UR8, UR13, UR35, URZ ;  /* 0x000000230d0872a5 */ /* 0x000fe4000f8e00ff */
[----:B------:R-:W-:Y:S02]  /*5100*/  UIMAD.WIDE.U32 UR10, UR14, UR32, URZ ;  /* 0x000000200e0a72a5 */ /* 0x000fe4000f8e00ff */
[----:B------:R-:W-:Y:S02]  /*5110*/  USEL UR4, UR31, UR38, !UP5 ;  /* 0x000000261f047287 */ /* 0x000fe4000e800000 */
[----:B------:R-:W-:Y:S02]  /*5120*/  USEL UR7, UR37, UR39, !UP6 ;  /* 0x0000002725077287 */ /* 0x000fe4000f000000 */
[----:B-1----:R-:W-:Y:S02]  /*5130*/  UIMAD.WIDE.U32 UR16, UR4, UR22, URZ ;  /* 0x00000016041072a5 */ /* 0x002fe4000f8e00ff */
[----:B------:R-:W-:Y:S01]  /*5140*/  UIMAD.WIDE.U32 UR18, UR7, UR22, URZ ;  /* 0x00000016071272a5 */ /* 0x000fe2000f8e00ff */
[----:B------:R-:W-:Y:S02]  /*5150*/  UMOV UR5, UR9 ;  /* 0x0000000900057c82 */ /* 0x000fe40008000000 */
[----:B------:R-:W-:Y:S03]  /*5160*/  USHF.R.U32.HI UR6, URZ, UR40, UR5 ;  /* 0x00000028ff067299 */ /* 0x000fe60008011605 */
[----:B------:R-:W-:Y:S01]  /*5170*/  UMOV UR5, UR11 ;  /* 0x0000000b00057c82 */ /* 0x000fe20008000000 */
[----:B------:R-:W-:Y:S02]  /*5180*/  USEL UR6, UR13, UR6, !UP5 ;  /* 0x000000060d067287 */ /* 0x000fe4000e800000 */
[----:B------:R-:W-:Y:S02]  /*5190*/  USHF.R.U32.HI UR8, URZ, UR33, UR5 ;  /* 0x00000021ff087299 */ /* 0x000fe40008011605 */
[----:B------:R-:W-:Y:S01]  /*51a0*/  UIMAD.WIDE.U32 UR10, UR6, UR22, URZ ;  /* 0x00000016060a72a5 */ /* 0x000fe2000f8e00ff */
[----:B------:R-:W-:Y:S02]  /*51b0*/  UMOV UR5, UR17 ;  /* 0x0000001100057c82 */ /* 0x000fe40008000000 */
[----:B------:R-:W-:Y:S03]  /*51c0*/  @UP4 USHF.R.U32.HI UR4, URZ, UR23, UR5 ;  /* 0x00000017ff044299 */ /* 0x000fe60008011605 */
[----:B------:R-:W-:Y:S01]  /*51d0*/  UMOV UR5, UR19 ;  /* 0x0000001300057c82 */ /* 0x000fe20008000000 */
[----:B------:R-:W-:Y:S02]  /*51e0*/  UIMAD UR4, UR42, UR4, URZ ;  /* 0x000000042a0472a4 */ /* 0x000fe4000f8e02ff */
[----:B------:R-:W-:Y:S02]  /*51f0*/  @UP4 USHF.R.U32.HI UR7, URZ, UR23, UR5 ;  /* 0x00000017ff074299 */ /* 0x000fe40008011605 */
[----:B------:R-:W-:Y:S02]  /*5200*/  USEL UR5, UR14, UR8, !UP6 ;  /* 0x000000080e057287 */ /* 0x000fe4000f000000 */
[----:B------:R-:W-:Y:S02]  /*5210*/  UIMAD UR8, UR42, UR7, URZ ;  /* 0x000000072a0872a4 */ /* 0x000fe4000f8e02ff */
[----:B------:R-:W-:Y:S03]  /*5220*/  UISETP.GE.AND UP0, UPT, UR6, UR4, UPT ;  /* 0x000000040600728c */ /* 0x000fe6000bf06270 */
[----:B------:R-:W-:Y:S01]  /*5230*/  UMOV UR4, UR11 ;  /* 0x0000000b00047c82 */ /* 0x000fe20008000000 */
[----:B------:R-:W-:Y:S02]  /*5240*/  UISETP.GE.OR UP0, UPT, UR5, UR8, UP0 ;  /* 0x000000080500728c */ /* 0x000fe40008706670 */
[----:B------:R-:W-:Y:S02]  /*5250*/  USHF.R.U32.HI UR4, URZ, UR23, UR4 ;  /* 0x00000017ff047299 */ /* 0x000fe40008011604 */
[----:B------:R-:W-:Y:S02]  /*5260*/  UIMAD.WIDE.U32 UR8, UR5, UR22, URZ ;  /* 0x00000016050872a5 */ /* 0x000fe4000f8e00ff */
[----:B------:R-:W-:Y:S04]  /*5270*/  USEL UR10, UR6, UR4, !UP4 ;  /* 0x00000004060a7287 */ /* 0x000fe8000e000000 */
[----:B------:R-:W-:Y:S01]  /*5280*/  UIADD3 UR11, UPT, UPT, -UR10, URZ, URZ ;  /* 0x000000ff0a0b7290 */ /* 0x000fe2000fffe1ff */
[----:B------:R-:W-:Y:S02]  /*5290*/  @!UP0 UMOV UR4, UR9 ;  /* 0x0000000900048c82 */ /* 0x000fe40008000000 */
[----:B------:R-:W-:Y:S02]  /*52a0*/  @!UP0 USHF.R.U32.HI UR4, URZ, UR23, UR4 ;  /* 0x00000017ff048299 */ /* 0x000fe40008011604 */
[----:B------:R-:W-:Y:S02]  /*52b0*/  UIMAD UR8, UR42, UR11, UR6 ;  /* 0x0000000b2a0872a4 */ /* 0x000fe4000f8e0206 */
[----:B------:R-:W-:Y:S04]  /*52c0*/  @!UP0 USEL UR4, UR5, UR4, !UP4 ;  /* 0x0000000405048287 */ /* 0x000fe8000e000000 */
[----:B------:R-:W-:Y:S02]  /*52d0*/  @!UP0 UIMAD UR7, UR7, UR8, UR4 ;  /* 0x00000008070782a4 */ /* 0x000fe4000f8e0204 */
[----:B------:R-:W-:Y:S02]  /*52e0*/  @!UP0 UIADD3 UR9, UPT, UPT, UR10, -UR4, URZ ;  /* 0x800000040a098290 */ /* 0x000fe4000fffe0ff */
[----:B------:R-:W-:Y:S02]  /*52f0*/  UIADD3 UR8, UPT, UPT, -UR6, URZ, URZ ;  /* 0x000000ff06087290 */ /* 0x000fe4000fffe1ff */
[----:B------:R-:W-:Y:S02]  /*5300*/  UIADD3 UR4, UPT, UPT, -UR5, URZ, URZ ;  /* 0x000000ff05047290 */ /* 0x000fe4000fffe1ff */
[----:B------:R-:W-:Y:S03]  /*5310*/  @!UP0 UIMAD UR6, UR9, UR42, UR5 ;  /* 0x0000002a090682a4 */ /* 0x000fe6000f8e0205 */
[----:B------:R-:W-:Y:S01]  /*5320*/  @!UP0 UMOV UR5, UR7 ;  /* 0x0000000700058c82 */ /* 0x000fe20008000000 */
[----:B------:R-:W-:Y:S02]  /*5330*/  UIMAD UR7, UR15, UR4, UR14 ;  /* 0x000000040f0772a4 */ /* 0x000fe4000f8e020e */
[----:B------:R-:W-:Y:S02]  /*5340*/  UIMAD UR4, UR34, UR8, UR13 ;  /* 0x00000008220472a4 */ /* 0x000fe4000f8e020d */
[----:B------:R-:W-:Y:S02]  /*5350*/  UIMAD UR14, UR5, UR15, UR7 ;  /* 0x0000000f050e72a4 */ /* 0x000fe4000f8e0207 */
[----:B------:R-:W-:Y:S11]  /*5360*/  UIMAD UR13, UR6, UR34, UR4 ;  /* 0x00000022060d72a4 */ /* 0x000ff6000f8e0204 */
[----:B------:R-:W-:Y:S01]  /*5370*/  @!UPT UIADD3 URZ, UPT, UPT, URZ, URZ, URZ ;  /* 0x000000fffffff290 */ /* 0x000fe2000fffe0ff */
.L_x_100:
[----:B------:R-:W4:Y:S01]  /*5380*/  @!UP2 LDCU.128 UR8, c[0x0][0xb10] ;  /* 0x00016200ff08a7ac */ /* 0x000f220008000c00 */
[C---:B---3--:R-:W-:Y:S02]  /*5390*/  ISETP.NE.U32.AND P1, PT, R4.reuse, RZ, PT ;  /* 0x000000ff0400720c */ /* 0x048fe40003f25070 */
[----:B------:R-:W-:Y:S02]  /*53a0*/  ISETP.NE.U32.AND P0, PT, R4, RZ, PT ;  /* 0x000000ff0400720c */ /* 0x000fe40003f05070 */
[C---:B------:R-:W-:Y:S02]  /*53b0*/  ISETP.NE.AND.EX P1, PT, R5.reuse, RZ, PT, P1 ;  /* 0x000000ff0500720c */ /* 0x040fe40003f25310 */
[----:B------:R-:W-:Y:S01]  /*53c0*/  ISETP.NE.AND.EX P0, PT, R5, RZ, PT, P0 ;  /* 0x000000ff0500720c */ /* 0x000fe20003f05300 */
[----:B------:R-:W3:Y:S01]  /*53d0*/  @!UP2 LDCU UR5, c[0x0][0xb0c] ;  /* 0x00016180ff05a7ac */ /* 0x000ee20008000800 */
[----:B------:R-:W-:Y:S02]  /*53e0*/  USHF.L.U32 UR26, UR25, 0x6, URZ ;  /* 0x00000006191a7899 */ /* 0x000fe400080006ff */
[----:B------:R-:W-:Y:S02]  /*53f0*/  USHF.L.U32 UR27, UR20, 0x6, URZ ;  /* 0x00000006141b7899 */ /* 0x000fe400080006ff */
[----:B----4-:R-:W-:Y:S07]  /*5400*/  UIMAD.WIDE.U32 UR6, UR14, UR8, URZ ;  /* 0x000000080e0672a5 */ /* 0x010fee000f8e00ff */
[----:B------:R-:W-:Y:S01]  /*5410*/  @!UP2 UMOV UR4, UR7 ;  /* 0x000000070004ac82 */ /* 0x000fe20008000000 */
[----:B---3--:R-:W-:Y:S02]  /*5420*/  @!UP2 UISETP.NE.AND UP0, UPT, UR5, 0x1, UPT ;  /* 0x000000010500a88c */ /* 0x008fe4000bf05270 */
[----:B------:R-:W-:Y:S02]  /*5430*/  @!UP2 USHF.R.U32.HI UR4, URZ, UR9, UR4 ;  /* 0x00000009ff04a299 */ /* 0x000fe40008011604 */
[----:B------:R-:W-:Y:S02]  /*5440*/  UIMAD.WIDE.U32 UR6, UR13, UR11, URZ ;  /* 0x0000000b0d0672a5 */ /* 0x000fe4000f8e00ff */
[----:B------:R-:W-:Y:S02]  /*5450*/  @!UP2 USEL UR8, UR14, UR4, !UP0 ;  /* 0x000000040e08a287 */ /* 0x000fe4000c000000 */
[----:B------:R-:W-:Y:S03]  /*5460*/  @!UP2 UISETP.NE.AND UP0, UPT, UR10, 0x1, UPT ;  /* 0x000000010a00a88c */ /* 0x000fe6000bf05270 */
[----:B------:R-:W-:Y:S02]  /*5470*/  @!UP2 UMOV UR6, UR7 ;  /* 0x000000070006ac82 */ /* 0x000fe40008000000 */
[----:B------:R-:W3:Y:S02]  /*5480*/  @!UP2 LDCU UR4, c[0x0][0xb20] ;  /* 0x00016400ff04a7ac */ /* 0x000ee40008000800 */
[----:B---3--:R-:W-:Y:S04]  /*5490*/  @!UP2 USHF.R.U32.HI UR6, URZ, UR4, UR6 ;  /* 0x00000004ff06a299 */ /* 0x008fe80008011606 */
[----:B------:R-:W-:Y:S04]  /*54a0*/  @!UP2 USEL UR6, UR13, UR6, !UP0 ;  /* 0x000000060d06a287 */ /* 0x000fe8000c000000 */
[----:B------:R-:W-:Y:S02]  /*54b0*/  @!UP2 UIADD3 UR4, UPT, UPT, -UR8, UR6, URZ ;  /* 0x000000060804a290 */ /* 0x000fe4000fffe1ff */
[----:B------:R-:W-:Y:S02]  /*54c0*/  @!UP2 UIADD3 UR6, UPT, UPT, UR8, -UR6, URZ ;  /* 0x800000060806a290 */ /* 0x000fe4000fffe0ff */
[----:B------:R-:W-:Y:S02]  /*54d0*/  @!UP2 UIMAD UR14, UR4, UR5, UR14 ;  /* 0x00000005040ea2a4 */ /* 0x000fe4000f8e020e */
[----:B------:R-:W-:Y:S01]  /*54e0*/  @!UP2 UIMAD UR13, UR6, UR10, UR13 ;  /* 0x0000000a060da2a4 */ /* 0x000fe2000f8e020d */
[----:B------:R-:W-:Y:S11]  /*54f0*/  BRA.U UP3, `(.L_x_101) ;  /* 0x0000000103107547 */ /* 0x000ff6000b800000 */
[----:B--2---:R-:W-:Y:S04]  /*5500*/  MOV R0, UR43 ;  /* 0x0000002b00007c02 */ /* 0x004fe80008000f00 */
[----:B------:R-:W-:Y:S04]  /*5510*/  SHF.L.U32 R9, R0, 0x1f, RZ ;  /* 0x0000001f00097819 */ /* 0x000fe800000006ff */
[----:B------:R-:W2:Y:S02]  /*5520*/  SYNCS.PHASECHK.TRANS64.TRYWAIT P2, [UR29+0x138], R9 ;  /* 0x00013809ff0075a7 */ /* 0x000ea4000804111d */
[----:B--2---:R-:W-:Y:S05]  /*5530*/  @!P2 BRA `(.L_x_102) ;  /* 0x0000003800a8a947 */ /* 0x004fea0003800000 */
.L_x_101:
[----:B------:R-:W-:Y:S05]  /*5540*/  @!P1 BRA `(.L_x_103) ;  /* 0x0000000000309947 */ /* 0x000fea0003800000 */
[----:B------:R-:W-:Y:S01]  /*5550*/  ISETP.NE.U32.AND P1, PT, R2, RZ, PT ;  /* 0x000000ff0200720c */ /* 0x000fe20003f25070 */
[----:B------:R-:W3:Y:S01]  /*5560*/  LDCU.64 UR4, c[0x0][0x358] ;  /* 0x00006b00ff0477ac */ /* 0x000ee20008000a00 */
[----:B------:R-:W-:Y:S02]  /*5570*/  IMAD.MOV.U32 R27, RZ, RZ, 0x1 ;  /* 0x00000001ff1b7424 */ /* 0x000fe400078e00ff */
[----:B------:R-:W-:Y:S11]  /*5580*/  ISETP.NE.AND.EX P1, PT, R3, RZ, PT, P1 ;  /* 0x000000ff0300720c */ /* 0x000ff60003f25310 */
[----:B------:R-:W-:Y:S02]  /*5590*/  @!UPT UIADD3 URZ, UPT, UPT, URZ, URZ, URZ ;  /* 0x000000fffffff290 */ /* 0x000fe4000fffe0ff */
[----:B--2---:R-:W2:Y:S01]  /*55a0*/  @P1 LDC.64 R8, c[0x0][0x888] ;  /* 0x00022200ff081b82 */ /* 0x004ea20000000a00 */
[----:B------:R-:W-:Y:S04]  /*55b0*/  @P1 IMAD R0, R4, UR36, RZ ;  /* 0x0000002404001c24 */ /* 0x000fe8000f8e02ff */
[----:B--2---:R-:W-:Y:S04]  /*55c0*/  @P1 IMAD.WIDE R8, R0, 0x4, R8 ;  /* 0x0000000400081825 */ /* 0x004fe800078e0208 */
[----:B------:R-:W-:Y:S01]  /*55d0*/  HFMA2 R0, -RZ, RZ, 0, 5.9604644775390625e-08 ;  /* 0x00000001ff007431 */ /* 0x000fe200000001ff */
[----:B---3-5:R3:W5:Y:S04]  /*55e0*/  @P1 LDG.E R26, desc[UR4][R8.64] ;  /* 0x00000004081a1981 */ /* 0x028768000c1e1900 */
[----:B------:R-:W-:Y:S01]  /*55f0*/  @!P1 PRMT R27, R0, 0x7610, R27 ;  /* 0x00007610001b9816 */ /* 0x000fe2000000001b */
[----:B---3--:R-:W4:Y:S06]  /*5600*/  @!P1 LDC R26, c[0x0][0x880] ;  /* 0x00022000ff1a9b82 */ /* 0x008f2c0000000800 */
.L_x_103:
[----:B----45:R-:W-:Y:S01]  /*5610*/  @!P0 FSETP.EQ.AND P1, PT, R26, RZ, PT ;  /* 0x000000ff1a00820b */ /* 0x030fe20003f22000 */
[----:B------:R-:W-:Y:S01]  /*5620*/  @!UPT UIADD3 URZ, UPT, UPT, URZ, URZ, URZ ;  /* 0x000000fffffff290 */ /* 0x000fe2000fffe0ff */
[----:B------:R-:W-:Y:S11]  /*5630*/  @!P0 BRA `(.L_x_104) ;  /* 0x0000000000188947 */ /* 0x000ff60003800000 */
[----:B------:R-:W-:Y:S02]  /*5640*/  LOP3.LUT P0, RZ, R27, 0xff, RZ, 0xc0, !PT ;  /* 0x000000ff1bff7812 */ /* 0x000fe4000780c0ff */
[----:B------:R-:W-:Y:S04]  /*5650*/  ISETP.NE.U32.AND P1, PT, R2, RZ, PT ;  /* 0x000000ff0200720c */ /* 0x000fe80003f25070 */
[----:B------:R-:W-:Y:S04]  /*5660*/  ISETP.NE.AND.EX P1, PT, R3, RZ, PT, P1 ;  /* 0x000000ff0300720c */ /* 0x000fe80003f25310 */
[----:B------:R-:W-:Y:S03]  /*5670*/  PLOP3.LUT P1, PT, P1, PT, PT, 0x8, 0x80 ;  /* 0x000000000080781c */ /* 0x000fe60000f2e170 */
[----:B------:R-:W-:Y:S11]  /*5680*/  @P0 FSETP.EQ.AND P1, PT, R26, RZ, PT ;  /* 0x000000ff1a00020b */ /* 0x000ff60003f22000 */
[----:B------:R-:W-:Y:S02]  /*5690*/  @!UPT UIADD3 URZ, UPT, UPT, URZ, URZ, URZ ;  /* 0x000000fffffff290 */ /* 0x000fe4000fffe0ff */
.L_x_104:
[----:B------:R-:W-:Y:S01]  /*56a0*/  ULEA UR4, UR12, UR29, 0x3 ;  /* 0x0000001d0c047291 */ /* 0x000fe2000f8e18ff */
[----:B--2---:R-:W-:Y:S02]  /*56b0*/  SHF.L.U32 R9, R15, 0x1f, RZ ;  /* 0x0000001f0f097819 */ /* 0x004fe400000006ff */
[----:B------:R-:W-:Y:S04]  /*56c0*/  ELECT P0, URZ, PT ;  /* 0x0000000000ff782f */ /* 0x000fe80003800000 */
[----:B------:R-:W-:Y:S02]  /*56d0*/  PLOP3.LUT P1, PT, P1, P0, PT, 0xf2, 0x2f ;  /* 0x00000000002f781c */ /* 0x000fe40000f21e72 */
[----:B------:R-:W2:Y:S11]  /*56e0*/  SYNCS.PHASECHK.TRANS64.TRYWAIT P2, [UR4+0x118], R9 ;  /* 0x00011809ff0075a7 */ /* 0x000eb60008041104 */
[----:B------:R-:W-:Y:S05]  /*56f0*/  @!P1 IADD3 R8, P0, PT, R16, 0x580, RZ ;  /* 0x0000058010089810 */ /* 0x000fea0007f1e0ff */
[----:B------:R-:W-:Y:S01]  /*5700*/  @!P1 IMAD.X R6, RZ, RZ, R17, P0 ;  /* 0x000000ffff069224 */ /* 0x000fe200000e0611 */
[----:B--2---:R-:W-:Y:S07]  /*5710*/  @!P2 BRA `(.L_x_105) ;  /* 0x000000380048a947 */ /* 0x004fee0003800000 */
.L_x_203:
[----:B------:R-:W3:Y:S01]  /*5720*/  S2UR UR11, SR_CgaCtaId ;  /* 0x00000000000b79c3 */ /* 0x000ee20000008800 */
[----:B------:R-:W-:Y:S01]  /*5730*/  @!P1 R2UR UR6, R6 ;  /* 0x00000000060692ca */ /* 0x000fe200000e0000 */
[----:B------:R-:W-:Y:S01]  /*5740*/  UIADD3 UR5, UPT, UPT, UR12, 0x1, URZ ;  /* 0x000000010c057890 */ /* 0x000fe2000fffe0ff */
[----:B------:R-:W-:Y:S01]  /*5750*/  @!P1 R2UR UR7, R8 ;  /* 0x00000000080792ca */ /* 0x000fe200000e0000 */
[----:B------:R-:W-:Y:S01]  /*5760*/  UIADD3 UR25, UPT, UPT, UR4, 0x100, URZ ;  /* 0x0000010004197890 */ /* 0x000fe2000fffe0ff */
[----:B--2---:R-:W-:Y:S01]  /*5770*/  @!P1 IMAD.MOV.U32 R0, RZ, RZ, 0x2000 ;  /* 0x00002000ff009424 */ /* 0x004fe200078e00ff */
[----:B------:R-:W-:Y:S01]  /*5780*/  UISETP.NE.AND UP0, UPT, UR5, 0x3, UPT ;  /* 0x000000030500788c */ /* 0x000fe2000bf05270 */
[----:B------:R-:W-:Y:S01]  /*5790*/  VIADD R14, R14, 0x1 ;  /* 0x000000010e0e7836 */ /* 0x000fe20000000000 */
[----:B------:R-:W-:Y:S01]  /*57a0*/  UMOV UR18, 0x0 ;  /* 0x0000000000127882 */ /* 0x000fe20000000000 */
[----:B------:R-:W-:Y:S01]  /*57b0*/  UMOV UR19, 0x10000000 ;  /* 0x1000000000137882 */ /* 0x000fe20000000000 */
[----:B------:R-:W-:Y:S02]  /*57c0*/  USEL UR21, UR5, URZ, UP0 ;  /* 0x000000ff05157287 */ /* 0x000fe40008000000 */
[----:B------:R-:W-:Y:S02]  /*57d0*/  USEL UR9, URZ, 0x1, UP0 ;  /* 0x00000001ff097887 */ /* 0x000fe40008000000 */
[----:B------:R-:W-:Y:S01]  /*57e0*/  VOTEU.ALL UP0, P1 ;  /* 0x0000000000ff7886 */ /* 0x000fe20000800000 */
[----:B------:R-:W-:Y:S01]  /*57f0*/  IMAD.U32 R9, RZ, RZ, UR6 ;  /* 0x00000006ff097e24 */ /* 0x000fe2000f8e00ff */
[----:B------:R-:W-:Y:S01]  /*5800*/  UMOV UR28, UR36 ;  /* 0x00000024001c7c82 */ /* 0x000fe20008000000 */
[----:B------:R-:W-:Y:S01]  /*5810*/  IMAD.U32 R8, RZ, RZ, UR7 ;  /* 0x00000007ff087e24 */ /* 0x000fe2000f8e00ff */
[----:B------:R-:W-:Y:S01]  /*5820*/  LOP3.LUT R15, R15, UR9, RZ, 0x3c, !PT ;  /* 0x000000090f0f7c12 */ /* 0x000fe2000f8e3cff */
[----:B------:R-:W-:Y:S01]  /*5830*/  @!UP0 ULEA UR5, UR12, UR29, 0xd ;  /* 0x0000001d0c058291 */ /* 0x000fe2000f8e68ff */
[----:B------:R-:W-:Y:S01]  /*5840*/  @!P1 R2UR UR7, R9 ;  /* 0x00000000090792ca */ /* 0x000fe200000e0000 */
[----:B------:R-:W-:Y:S01]  /*5850*/  @!UP0 UIADD3 UR10, UPT, UPT, UR26, 0x20, URZ ;  /* 0x000000201a0a8890 */ /* 0x000fe2000fffe0ff */
[----:B------:R-:W-:Y:S01]  /*5860*/  @!P1 R2UR UR6, R8 ;  /* 0x00000000080692ca */ /* 0x000fe200000e0000 */
[----:B------:R-:W-:Y:S01]  /*5870*/  @!UP0 UIADD3 UR24, UPT, UPT, UR5, 0x200, URZ ;  /* 0x0000020005188890 */ /* 0x000fe2000fffe0ff */
[----:B------:R-:W-:Y:S01]  /*5880*/  SHF.L.U32 R6, R15, 0x1f, RZ ;  /* 0x0000001f0f067819 */ /* 0x000fe200000006ff */
[----:B------:R-:W-:Y:S01]  /*5890*/  @!UP0 UIADD3 UR8, UPT, UPT, UR5, 0x1200, URZ ;  /* 0x0000120005088890 */ /* 0x000fe2000fffe0ff */
[----:B------:R-:W-:Y:S01]  /*58a0*/  VOTEU.ALL UP0, P1 ;  /* 0x0000000000ff7886 */ /* 0x000fe20000800000 */
[----:B---3--:R-:W-:Y:S01]  /*58b0*/  UPRMT UR16, UR11, 0x654, UR25 ;  /* 0x000006540b107896 */ /* 0x008fe20008000019 */
[----:B------:R-:W-:Y:S02]  /*58c0*/  UMOV UR12, UR36 ;  /* 0x00000024000c7c82 */ /* 0x000fe40008000000 */
[----:B------:R-:W-:Y:S01]  /*58d0*/  UMOV UR11, UR27 ;  /* 0x0000001b000b7c82 */ /* 0x000fe20008000000 */
[----:B------:R-:W-:Y:S01]  /*58e0*/  UMOV UR9, UR25 ;  /* 0x0000001900097c82 */ /* 0x000fe20008000000 */
[----:B------:R-:W-:Y:S03]  /*58f0*/  ULEA UR5, UR21, UR29, 0x3 ;  /* 0x0000001d15057291 */ /* 0x000fe6000f8e18ff */
[----:B------:R2:W-:Y:S01]  /*5900*/  @!UP0 UTMALDG.3D [UR24], [UR6], desc[UR18] ;  /* 0x00001218060085b4 */ /* 0x0005e20008011000 */
[----:B------:R-:W-:Y:S05]  /*5910*/  VOTEU.ALL UP0, P1 ;  /* 0x0000000000ff7886 */ /* 0x000fea0000800000 */
[----:B------:R2:W-:Y:S01]  /*5920*/  @!UP0 UTMALDG.3D [UR8], [UR6], desc[UR18] ;  /* 0x00001208060085b4 */ /* 0x0005e20008011000 */
[----:B------:R2:W-:Y:S01]  /*5930*/  @!P1 SYNCS.ARRIVE.TRANS64.RED.A0TR RZ, [UR4+0x100], R0 ;  /* 0x00010000ffff99a7 */ /* 0x0005e20008300404 */
[----:B------:R-:W-:Y:S01]  /*5940*/  SYNCS.ARRIVE.TRANS64.RED.A1T0 RZ, [UR16], RZ ;  /* 0x000000ffffff79a7 */ /* 0x000fe20008100410 */
[----:B------:R-:W3:Y:S02]  /*5950*/  SYNCS.PHASECHK.TRANS64.TRYWAIT P0, [UR5+0x118], R6 ;  /* 0x00011806ff0075a7 */ /* 0x000ee40008001105 */
[----:B--23--:R-:W-:Y:S05]  /*5960*/  @!P0 BRA `(.L_x_106) ;  /* 0x0000003400cc8947 */ /* 0x00cfea0003800000 */
.L_x_205:
[----:B------:R-:W-:Y:S01]  /*5970*/  UIADD3 UR17, UPT, UPT, UR5, 0x100, URZ ;  /* 0x0000010005117890 */ /* 0x000fe2000fffe0ff */
[----:B--2---:R-:W-:Y:S01]  /*5980*/  @!P1 IADD3 R6, P0, PT, R16, 0x580, RZ ;  /* 0x0000058010069810 */ /* 0x004fe20007f1e0ff */
[----:B------:R-:W-:Y:S01]  /*5990*/  UPLOP3.LUT UP3, UPT, UPT, UPT, UPT, 0x80, 0x8 ;  /* 0x000000000008789c */ /* 0x000fe20003f6f070 */
[----:B------:R-:W2:Y:S01]  /*59a0*/  S2UR UR9, SR_CgaCtaId ;  /* 0x00000000000979c3 */ /* 0x000ea20000008800 */
[----:B------:R-:W-:Y:S01]  /*59b0*/  UMOV UR24, 0x0 ;  /* 0x0000000000187882 */ /* 0x000fe20000000000 */
[----:B------:R-:W-:Y:S01]  /*59c0*/  @!P1 R2UR UR6, R6 ;  /* 0x00000000060692ca */ /* 0x000fe200000e0000 */
[----:B------:R-:W-:Y:S01]  /*59d0*/  @!P1 IMAD.X R0, RZ, RZ, R17, P0 ;  /* 0x000000ffff009224 */ /* 0x000fe200000e0611 */
[----:B------:R-:W-:Y:S01]  /*59e0*/  UMOV UR25, 0x10000000 ;  /* 0x1000000000197882 */ /* 0x000fe20000000000 */
[----:B------:R-:W-:Y:S01]  /*59f0*/  UMOV UR19, UR27 ;  /* 0x0000001b00137c82 */ /* 0x000fe20008000000 */
[----:B------:R-:W-:Y:S01]  /*5a00*/  UMOV UR20, UR36 ;  /* 0x0000002400147c82 */ /* 0x000fe20008000000 */
[----:B------:R-:W-:Y:S01]  /*5a10*/  UMOV UR11, UR27 ;  /* 0x0000001b000b7c82 */ /* 0x000fe20008000000 */
[----:B------:R-:W-:Y:S01]  /*5a20*/  @!P1 R2UR UR4, R0 ;  /* 0x00000000000492ca */ /* 0x000fe200000e0000 */
[----:B------:R-:W-:Y:S01]  /*5a30*/  UMOV UR12, UR36 ;  /* 0x00000024000c7c82 */ /* 0x000fe20008000000 */
[----:B------:R-:W-:Y:S01]  /*5a40*/  VOTEU.ALL UP0, P1 ;  /* 0x0000000000ff7886 */ /* 0x000fe20000800000 */
[----:B------:R-:W-:Y:S01]  /*5a50*/  R2UR UR28, R65 ;  /* 0x00000000411c72ca */ /* 0x000fe200000e0000 */
[----:B------:R-:W-:Y:S01]  /*5a60*/  UMOV UR36, UR30 ;  /* 0x0000001e00247c82 */ /* 0x000fe20008000000 */
[C---:B------:R-:W-:Y:S02]  /*5a70*/  ISETP.NE.AND P0, PT, R14.reuse, 0x2, PT ;  /* 0x000000020e00780c */ /* 0x040fe40003f05270 */
[----:B------:R-:W-:Y:S01]  /*5a80*/  @!UP0 UIADD3 UR18, UPT, UPT, UR26, 0x10, URZ ;  /* 0x000000101a128890 */ /* 0x000fe2000fffe0ff */
[----:B------:R-:W-:Y:S01]  /*5a90*/  IMAD.U32 R8, RZ, RZ, UR6 ;  /* 0x00000006ff087e24 */ /* 0x000fe2000f8e00ff */
[----:B------:R-:W-:Y:S01]  /*5aa0*/  @!UP0 UIADD3 UR10, UPT, UPT, UR26, 0x30, URZ ;  /* 0x000000301a0a8890 */ /* 0x000fe2000fffe0ff */
[----:B------:R-:W-:Y:S02]  /*5ab0*/  SEL R0, RZ, 0x1, P0 ;  /* 0x00000001ff007807 */ /* 0x000fe40000000000 */
[----:B------:R-:W-:Y:S01]  /*5ac0*/  SEL R14, R14, RZ, P0 ;  /* 0x000000ff0e0e7207 */ /* 0x000fe20000000000 */
[----:B------:R-:W-:Y:S01]  /*5ad0*/  IMAD.U32 R9, RZ, RZ, UR4 ;  /* 0x00000004ff097e24 */ /* 0x000fe2000f8e00ff */
[----:B------:R-:W-:Y:S01]  /*5ae0*/  @!P1 R2UR UR6, R8 ;  /* 0x00000000080692ca */ /* 0x000fe200000e0000 */
[----:B------:R-:W-:Y:S01]  /*5af0*/  @!UP0 ULEA UR4, UR21, UR29, 0xd ;  /* 0x0000001d15048291 */ /* 0x000fe2000f8e68ff */
[----:B------:R-:W-:Y:S02]  /*5b00*/  LOP3.LUT R13, R13, R0, RZ, 0x3c, !PT ;  /* 0x000000000d0d7212 */ /* 0x000fe400078e3cff */
[----:B------:R-:W-:Y:S01]  /*5b10*/  @!P1 R2UR UR7, R9 ;  /* 0x00000000090792ca */ /* 0x000fe200000e0000 */
[----:B------:R-:W-:Y:S02]  /*5b20*/  @!UP0 UIADD3 UR16, UPT, UPT, UR4, 0x200, URZ ;  /* 0x0000020004108890 */ /* 0x000fe4000fffe0ff */
[----:B------:R-:W-:Y:S01]  /*5b30*/  @!UP0 UIADD3 UR8, UPT, UPT, UR4, 0x1200, URZ ;  /* 0x0000120004088890 */ /* 0x000fe2000fffe0ff */
[----:B------:R-:W-:Y:S01]  /*5b40*/  VOTEU.ALL UP0, P1 ;  /* 0x0000000000ff7886 */ /* 0x000fe20000800000 */
[----:B--2---:R-:W-:Y:S03]  /*5b50*/  UPRMT UR4, UR9, 0x654, UR17 ;  /* 0x0000065409047896 */ /* 0x004fe60008000011 */
[----:B------:R-:W-:Y:S05]  /*5b60*/  UMOV UR9, UR17 ;  /* 0x0000001100097c82 */ /* 0x000fea0008000000 */
[----:B------:R2:W-:Y:S01]  /*5b70*/  @!UP0 UTMALDG.3D [UR16], [UR6], desc[UR24] ;  /* 0x00001810060085b4 */ /* 0x0005e20008011000 */
[----:B------:R-:W-:Y:S05]  /*5b80*/  VOTEU.ALL UP0, P1 ;  /* 0x0000000000ff7886 */ /* 0x000fea0000800000 */
[----:B------:R3:W-:Y:S01]  /*5b90*/  @!UP0 UTMALDG.3D [UR8], [UR6], desc[UR24] ;  /* 0x00001808060085b4 */ /* 0x0007e20008011000 */
[----:B------:R4:W-:Y:S01]  /*5ba0*/  @!P1 SYNCS.ARRIVE.TRANS64.RED.A0TR RZ, [UR5+0x100], R7 ;  /* 0x00010007ffff99a7 */ /* 0x0009e20008300405 */
[----:B------:R-:W-:Y:S01]  /*5bb0*/  SYNCS.ARRIVE.TRANS64.RED.A1T0 RZ, [UR4], RZ ;  /* 0x000000ffffff79a7 */ /* 0x000fe20008100404 */
[----:B------:R-:W-:Y:S04]  /*5bc0*/  UIADD3 UR4, UPT, UPT, UR21, 0x1, URZ ;  /* 0x0000000115047890 */ /* 0x000fe8000fffe0ff */
[----:B------:R-:W-:Y:S04]  /*5bd0*/  UISETP.NE.AND UP0, UPT, UR4, 0x3, UPT ;  /* 0x000000030400788c */ /* 0x000fe8000bf05270 */
[----:B------:R-:W-:Y:S02]  /*5be0*/  USEL UR5, URZ, 0x1, UP0 ;  /* 0x00000001ff057887 */ /* 0x000fe40008000000 */
[----:B--2---:R-:W-:Y:S04]  /*5bf0*/  UIADD3 UR20, UPT, UPT, UR14, UR28, URZ ;  /* 0x0000001c0e147290 */ /* 0x004fe8000fffe0ff */
[----:B------:R-:W-:Y:S01]  /*5c00*/  LOP3.LUT R15, R15, UR5, RZ, 0x3c, !PT ;  /* 0x000000050f0f7c12 */ /* 0x000fe2000f8e3cff */
[----:B---3--:R-:W-:Y:S02]  /*5c10*/  UIADD3 UR25, UPT, UPT, UR13, UR63, URZ ;  /* 0x0000003f0d197290 */ /* 0x008fe4000fffe0ff */
[----:B------:R-:W-:Y:S01]  /*5c20*/  USEL UR12, UR4, URZ, UP0 ;  /* 0x000000ff040c7287 */ /* 0x000fe20008000000 */
[----:B------:R-:W-:Y:S11]  /*5c30*/  BRA.U UP1, `(.L_x_107) ;  /* 0xfffffff101b07547 */ /* 0x000ff6000b83ffff */
[----:B------:R-:W-:Y:S01]  /*5c40*/  UIADD3 UR29, UPT, UPT, UR29, 0x118, URZ ;  /* 0x000001181d1d7890 */ /* 0x000fe2000fffe0ff */
[----:B------:R-:W-:-:S03]  /*5c50*/  SHF.L.U32 R3, R15, 0x1f, RZ ;  /* 0x0000001f0f037819 */ /* 0x000fc600000006ff */
[----:B------:R-:W-:-:S09]  /*5c60*/  ULEA UR4, UR12, UR29, 0x3 ;  /* 0x0000001d0c047291 */ /* 0x000fd2000f8e18ff */
[----:B------:R-:W2:Y:S02]  /*5c70*/  SYNCS.PHASECHK.TRANS64.TRYWAIT P0, [UR4], R3 ;  /* 0x00000003ff0075a7 */ /* 0x000ea40008001104 */
[----:B--2---:R-:W-:Y:S05]  /*5c80*/  @!P0 BRA `(.L_x_108) ;  /* 0x00000034001c8947 */ /* 0x004fea0003800000 */
.L_x_207:
[----:B------:R-:W-:-:S04]  /*5c90*/  UIADD3 UR4, UPT, UPT, UR12, 0x1, URZ ;  /* 0x000000010c047890 */ /* 0x000fc8000fffe0ff */
[----:B------:R-:W-:-:S04]  /*5ca0*/  UISETP.NE.AND UP0, UPT, UR4, 0x3, UPT ;  /* 0x000000030400788c */ /* 0x000fc8000bf05270 */
[----:B------:R-:W-:Y:S02]  /*5cb0*/  USEL UR6, URZ, 0x1, UP0 ;  /* 0x00000001ff067887 */ /* 0x000fe40008000000 */
[----:B------:R-:W-:-:S04]  /*5cc0*/  USEL UR4, UR4, URZ, UP0 ;  /* 0x000000ff04047287 */ /* 0x000fc80008000000 */
[----:B------:R-:W-:Y:S01]  /*5cd0*/  ULEA UR5, UR4, UR29, 0x3 ;  /* 0x0000001d04057291 */ /* 0x000fe2000f8e18ff */
[----:B------:R-:W-:-:S04]  /*5ce0*/  LOP3.LUT R15, R15, UR6, RZ, 0x3c, !PT ;  /* 0x000000060f0f7c12 */ /* 0x000fc8000f8e3cff */
[----:B--2---:R-:W-:-:S04]  /*5cf0*/  SHF.L.U32 R3, R15, 0x1f, RZ ;  /* 0x0000001f0f037819 */ /* 0x004fc800000006ff */
[----:B------:R-:W2:Y:S02]  /*5d00*/  SYNCS.PHASECHK.TRANS64.TRYWAIT P0, [UR5], R3 ;  /* 0x00000003ff0075a7 */ /* 0x000ea40008001105 */
[----:B--2---:R-:W-:Y:S05]  /*5d10*/  @!P0 BRA `(.L_x_109) ;  /* 0x0000003400108947 */ /* 0x004fea0003800000 */
.L_x_209:
[----:B------:R-:W-:-:S04]  /*5d20*/  UIADD3 UR4, UPT, UPT, UR4, 0x1, URZ ;  /* 0x0000000104047890 */ /* 0x000fc8000fffe0ff */
[----:B------:R-:W-:-:S04]  /*5d30*/  UISETP.NE.AND UP0, UPT, UR4, 0x3, UPT ;  /* 0x000000030400788c */ /* 0x000fc8000bf05270 */
[----:B------:R-:W-:Y:S02]  /*5d40*/  USEL UR5, URZ, 0x1, UP0 ;  /* 0x00000001ff057887 */ /* 0x000fe40008000000 */
[----:B------:R-:W-:-:S04]  /*5d50*/  USEL UR4, UR4, URZ, UP0 ;  /* 0x000000ff04047287 */ /* 0x000fc80008000000 */
[----:B------:R-:W-:Y:S01]  /*5d60*/  ULEA UR4, UR4, UR29, 0x3 ;  /* 0x0000001d04047291 */ /* 0x000fe2000f8e18ff */
[----:B--2---:R-:W-:-:S04]  /*5d70*/  LOP3.LUT R3, R15, UR5, RZ, 0x3c, !PT ;  /* 0x000000050f037c12 */ /* 0x004fc8000f8e3cff */
[----:B------:R-:W-:Y:S01]  /*5d80*/  SHF.L.U32 R3, R3, 0x1f, RZ ;  /* 0x0000001f03037819 */ /* 0x000fe200000006ff */
[----:B------:R-:W-:-:S07]  /*5d90*/  IMAD.U32 R0, RZ, RZ, UR4 ;  /* 0x00000004ff007e24 */ /* 0x000fce000f8e00ff */
.L_x_110:
[----:B--2---:R2:W3:Y:S02]  /*5da0*/  SYNCS.PHASECHK.TRANS64.TRYWAIT P0, [R0+URZ], R3 ;  /* 0x00000003000075a7 */ /* 0x0044e400080011ff */
[----:B---3--:R-:W-:Y:S05]  /*5db0*/  @!P0 NANOSLEEP.SYNCS 0x989680 ;  /* 0x009896800000895d */ /* 0x008fea0003900000 */
[----:B------:R-:W3:Y:S02]  /*5dc0*/  @!P0 SYNCS.PHASECHK.TRANS64 P0, [R0+URZ], R3 ;  /* 0x00000003000085a7 */ /* 0x000ee400080010ff */
[----:B-1-3--:R-:W-:Y:S05]  /*5dd0*/  @P0 EXIT ;  /* 0x000000000000094d */ /* 0x00afea0003800000 */
[----:B------:R-:W-:Y:S05]  /*5de0*/  BRA `(.L_x_110) ;  /* 0xfffffffc00ec7947 */ /* 0x000fea000383ffff */
.L_x_98:
[----:B------:R-:W-:-:S06]  /*5df0*/  UISETP.GE.AND UP0, UPT, UR13, 0x4, UPT ;  /* 0x000000040d00788c */ /* 0x000fcc000bf06270 */
[----:B------:R-:W-:-:S13]  /*5e00*/  PLOP3.LUT P0, PT, PT, PT, UP0, 0x80, 0x8 ;  /* 0x000000000008781c */ /* 0x000fda0003f0f008 */
[----:B------:R-:W-:Y:S05]  /*5e10*/  @!P0 EXIT ;  /* 0x000000000000894d */ /* 0x000fea0003800000 */
[----:B------:R-:W1:Y:S08]  /*5e20*/  S2UR UR4, SR_CgaCtaId ;  /* 0x00000000000479c3 */ /* 0x000e700000008800 */
[----:B------:R-:W-:Y:S01]  /*5e30*/  BAR.SYNC.DEFER_BLOCKING 0x6, 0xa0 ;  /* 0x0182800000007b1d */ /* 0x000fe20000010000 */
[C---:B------:R-:W-:Y:S01]  /*5e40*/  IMAD.SHL.U32 R3, R69.reuse, 0x10, RZ ;  /* 0x0000001045037824 */ /* 0x040fe200078e00ff */
[C---:B------:R-:W-:Y:S01]  /*5e50*/  LOP3.LUT R75, R69.reuse, 0x60, RZ, 0xc0, !PT ;  /* 0x00000060454b7812 */ /* 0x040fe200078ec0ff */
[C---:B------:R-:W-:Y:S01]  /*5e60*/  IMAD.SHL.U32 R4, R64.reuse, 0x200000, RZ ;  /* 0x0020000040047824 */ /* 0x040fe200078e00ff */
[----:B------:R-:W-:Y:S01]  /*5e70*/  LOP3.LUT R70, R69, 0x2, RZ, 0xc0, !PT ;  /* 0x0000000245467812 */ /* 0x000fe200078ec0ff */
[----:B------:R-:W-:Y:S01]  /*5e80*/  IMAD.SHL.U32 R5, R64, 0x200, RZ ;  /* 0x0000020040057824 */ /* 0x000fe200078e00ff */
[----:B------:R-:W-:-:S02]  /*5e90*/  UMOV UR49, 0x400 ;  /* 0x0000040000317882 */ /* 0x000fc40000000000 */
[----:B------:R-:W2:Y:S01]  /*5ea0*/  LDC.64 R62, c[0x0][0x8b0] ;  /* 0x00022c00ff3e7b82 */ /* 0x000ea20000000a00 */
[----:B------:R-:W-:Y:S01]  /*5eb0*/  LOP3.LUT R74, R3, 0x590, RZ, 0xc0, !PT ;  /* 0x00000590034a7812 */ /* 0x000fe200078ec0ff */
[----:B------:R-:W-:Y:S01]  /*5ec0*/  IMAD.SHL.U32 R2, R69, 0x2, RZ ;  /* 0x0000000245027824 */ /* 0x000fe200078e00ff */
[----:B------:R-:W-:Y:S01]  /*5ed0*/  LOP3.LUT R3, R3, 0x60, RZ, 0xc0, !PT ;  /* 0x0000006003037812 */ /* 0x000fe200078ec0ff */
[C---:B------:R-:W-:Y:S01]  /*5ee0*/  IMAD.U32 R23, R69.reuse, 0x10000, RZ ;  /* 0x0001000045177824 */ /* 0x040fe200078e00ff */
[----:B------:R-:W-:Y:S01]  /*5ef0*/  LOP3.LUT R4, R4, 0x200000, RZ, 0xc0, !PT ;  /* 0x0020000004047812 */ /* 0x000fe200078ec0ff */
[----:B------:R-:W-:Y:S01]  /*5f00*/  HFMA2 R72, -RZ, RZ, 0, 0 ;  /* 0x00000000ff487431 */ /* 0x000fe200000001ff */
[----:B------:R-:W-:Y:S01]  /*5f10*/  LOP3.LUT R69, R69, 0x4, RZ, 0xc0, !PT ;  /* 0x0000000445457812 */ /* 0x000fe200078ec0ff */
[----:B------:R-:W3:Y:S01]  /*5f20*/  LDC.64 R60, c[0x0][0x8a8] ;  /* 0x00022a00ff3c7b82 */ /* 0x000ee20000000a00 */
[----:B------:R-:W-:Y:S01]  /*5f30*/  LOP3.LUT R74, R74, 0x200, R5, 0xf8, !PT ;  /* 0x000002004a4a7812 */ /* 0x000fe200078ef805 */
[----:B------:R-:W-:Y:S01]  /*5f40*/  IMAD.MOV.U32 R22, RZ, RZ, RZ ;  /* 0x000000ffff167224 */ /* 0x000fe200078e00ff */
[----:B------:R-:W-:Y:S01]  /*5f50*/  LOP3.LUT R3, R3, 0xc, R2, 0xf8, !PT ;  /* 0x0000000c03037812 */ /* 0x000fe200078ef802 */
[----:B------:R-:W-:Y:S01]  /*5f60*/  IMAD.MOV.U32 R68, RZ, RZ, RZ ;  /* 0x000000ffff447224 */ /* 0x000fe200078e00ff */
[----:B------:R-:W-:Y:S01]  /*5f70*/  LOP3.LUT R23, R4, 0x400000, R23, 0xf8, !PT ;  /* 0x0040000004177812 */ /* 0x000fe200078ef817 */
[----:B------:R-:W-:Y:S01]  /*5f80*/  IMAD.MOV.U32 R71, RZ, RZ, RZ ;  /* 0x000000ffff477224 */ /* 0x000fe200078e00ff */
[----:B------:R-:W-:Y:S01]  /*5f90*/  IADD3 R73, PT, PT, -R69, 0x2, RZ ;  /* 0x0000000245497810 */ /* 0x000fe20007ffe1ff */
[----:B-1----:R-:W-:Y:S01]  /*5fa0*/  ULEA UR49, UR4, UR49, 0x18 ;  /* 0x0000003104317291 */ /* 0x002fe2000f8ec0ff */
[----:B------:R-:W-:Y:S01]  /*5fb0*/  LOP3.LUT R74, R74, R3, RZ, 0xfc, !PT ;  /* 0x000000034a4a7212 */ /* 0x000fe200078efcff */
[----:B------:R-:W1:Y:S01]  /*5fc0*/  LDCU.64 UR4, c[0x0][0x890] ;  /* 0x00011200ff0477ac */ /* 0x000e620008000a00 */
[----:B------:R-:W-:-:S02]  /*5fd0*/  IMAD.MOV R70, RZ, RZ, -R70 ;  /* 0x000000ffff467224 */ /* 0x000fc400078e0a46 */
[----:B------:R-:W-:Y:S01]  /*5fe0*/  IMAD.MOV R69, RZ, RZ, -R69 ;  /* 0x000000ffff457224 */ /* 0x000fe200078e0a45 */
[----:B------:R-:W4:Y:S01]  /*5ff0*/  LDCU UR60, c[0x0][0x370] ;  /* 0x00006e00ff3c77ac */ /* 0x000f220008000800 */
[----:B------:R-:W-:Y:S02]  /*6000*/  IMAD.SHL.U32 R73, R73, 0x10, RZ ;  /* 0x0000001049497824 */ /* 0x000fe400078e00ff */
[----:B------:R-:W4:Y:S01]  /*6010*/  LDS R0, [UR49+0x1f0] ;  /* 0x0001f031ff007984 */ /* 0x000f220008000800 */
[----:B------:R-:W-:Y:S01]  /*6020*/  UMOV UR52, 0x1 ;  /* 0x0000000100347882 */ /* 0x000fe20000000000 */
[----:B------:R-:W2:Y:S01]  /*6030*/  LDCU UR43, c[0x0][0xb0c] ;  /* 0x00016180ff2b77ac */ /* 0x000ea20008000800 */
[----:B------:R-:W2:Y:S01]  /*6040*/  LDCU UR39, c[0x0][0xb30] ;  /* 0x00016600ff2777ac */ /* 0x000ea20008000800 */
[----:B------:R-:W2:Y:S01]  /*6050*/  LDCU.64 UR54, c[0x0][0x888] ;  /* 0x00011100ff3677ac */ /* 0x000ea20008000a00 */
[----:B-1----:R-:W-:Y:S02]  /*6060*/  IMAD.U32 R77, RZ, RZ, UR4 ;  /* 0x00000004ff4d7e24 */ /* 0x002fe4000f8e00ff */
[----:B------:R-:W-:Y:S01]  /*6070*/  IMAD.U32 R76, RZ, RZ, UR5 ;  /* 0x00000005ff4c7e24 */ /* 0x000fe2000f8e00ff */
[----:B------:R-:W-:Y:S01]  /*6080*/  UIADD3 UR4, UPT, UPT, UR49, 0x200, URZ ;  /* 0x0000020031047890 */ /* 0x000fe2000fffe0ff */
[----:B------:R-:W1:Y:S05]  /*6090*/  LDCU.64 UR40, c[0x0][0xb28] ;  /* 0x00016500ff2877ac */ /* 0x000e6a0008000a00 */
[----:B------:R-:W-:Y:S01]  /*60a0*/  LEA R74, R74, UR4, 0x2 ;  /* 0x000000044a4a7c11 */ /* 0x000fe2000f8e10ff */
[----:B------:R-:W1:Y:S01]  /*60b0*/  LDCU.128 UR56, c[0x0][0xb10] ;  /* 0x00016200ff3877ac */ /* 0x000e620008000c00 */
[----:B------:R-:W1:Y:S01]  /*60c0*/  LDCU UR53, c[0x0][0x374] ;  /* 0x00006e80ff3577ac */ /* 0x000e620008000800 */
[----:B------:R-:W-:Y:S01]  /*60d0*/  UMOV UR48, URZ ;  /* 0x000000ff00307c82 */ /* 0x000fe20008000000 */
[----:B------:R-:W-:Y:S01]  /*60e0*/  UMOV UR51, URZ ;  /* 0x000000ff00337c82 */ /* 0x000fe20008000000 */
[----:B------:R-:W-:Y:S01]  /*60f0*/  UMOV UR50, URZ ;  /* 0x000000ff00327c82 */ /* 0x000fe20008000000 */
[----:B----4-:R-:W-:-:S02]  /*6100*/  IADD3 R23, PT, PT, R0, R23, RZ ;  /* 0x0000001700177210 */ /* 0x010fc40007ffe0ff */
[----:B-123--:R-:W-:-:S07]  /*6110*/  MOV R0, UR4 ;  /* 0x0000000400007c02 */ /* 0x00efce0008000f00 */
.L_x_141:
[C---:B------:R-:W-:Y:S02]  /*6120*/  LEA R3, R68.reuse, UR49, 0x3 ;  /* 0x0000003144037c11 */ /* 0x040fe4000f8e18ff */
[----:B------:R-:W-:Y:S02]  /*6130*/  SHF.L.U32 R0, R71, 0x1f, RZ ;  /* 0x0000001f47007819 */ /* 0x000fe400000006ff */
[----:B------:R-:W-:Y:S02]  /*6140*/  LEA R5, R68, UR49, 0x4 ;  /* 0x0000003144057c11 */ /* 0x000fe4000f8e20ff */
[----:B------:R-:W1:Y:S02]  /*6150*/  SYNCS.PHASECHK.TRANS64.TRYWAIT P0, [R3+URZ+0x140], R0 ;  /* 0x00014000030075a7 */ /* 0x000e6400080011ff */
[----:B-123--:R-:W-:Y:S05]  /*6160*/  @!P0 BRA `(.L_x_111) ;  /* 0x0000003000148947 */ /* 0x00efea0003800000 */
.L_x_210:
[----:B------:R-:W2:Y:S01]  /*6170*/  LDS.128 R4, [R5+0x1d0] ;  /* 0x0001d00005047984 */ /* 0x000ea20000000c00 */
[----:B------:R-:W-:Y:S01]  /*6180*/  UISETP.GE.AND UP0, UPT, UR42, 0x1, UPT ;  /* 0x000000012a00788c */ /* 0x000fe2000bf06270 */
[----:B------:R-:W-:Y:S01]  /*6190*/  @!PT LDS RZ, [RZ] ;  /* 0x00000000fffff984 */ /* 0x000fe20000000800 */
[----:B------:R-:W-:Y:S01]  /*61a0*/  @!PT LDS RZ, [RZ] ;  /* 0x00000000fffff984 */ /* 0x000fe20000000800 */
[----:B------:R-:W-:Y:S01]  /*61b0*/  @!PT LDS RZ, [RZ] ;  /* 0x00000000fffff984 */ /* 0x000fe20000000800 */
[----:B------:R-:W-:Y:S01]  /*61c0*/  @!PT LDS RZ, [RZ] ;  /* 0x00000000fffff984 */ /* 0x000fe20000000800 */
[----:B------:R3:W-:Y:S06]  /*61d0*/  MEMBAR.ALL.CTA ;  /* 0x0000000000007992 */ /* 0x0007ec0000008000 */
[----:B---3--:R-:W3:Y:S01]  /*61e0*/  FENCE.VIEW.ASYNC.S ;  /* 0x00000000000073c6 */ /* 0x008ee20000000000 */
[----:B--2---:R-:W-:Y:S11]  /*61f0*/  LOP3.LUT P0, RZ, R6, 0x1, RZ, 0xc0, !PT ;  /* 0x0000000106ff7812 */ /* 0x004ff6000780c0ff */
[----:B------:R-:W-:Y:S02]  /*6200*/  @!UPT UIADD3 URZ, UPT, UPT, URZ, URZ, URZ ;  /* 0x000000fffffff290 */ /* 0x000fe4000fffe0ff */
[----:B---3--:R-:W-:Y:S01]  /*6210*/  VOTEU.ANY UP1, P0 ;  /* 0x0000000000ff7886 */ /* 0x008fe20000020100 */
[----:B------:R-:W-:Y:S01]  /*6220*/  PLOP3.LUT P0, PT, PT, PT, UP1, 0x80, 0x8 ;  /* 0x000000000008781c */ /* 0x000fe20003f0f018 */
[----:B------:R-:W-:Y:S11]  /*6230*/  UP2UR UR62, UPR, URZ, 0x2 ;  /* 0x00000002ff3e7883 */ /* 0x000ff60008000000 */
[----:B------:R-:W-:Y:S01]  /*6240*/  @!UPT UIADD3 URZ, UPT, UPT, URZ, URZ, URZ ;  /* 0x000000fffffff290 */ /* 0x000fe2000fffe0ff */
[----:B-1----:R-:W-:Y:S02]  /*6250*/  @P0 SHF.R.U32.HI R0, RZ, 0x10, R5 ;  /* 0x00000010ff000819 */ /* 0x002fe40000011605 */
        /* <DEDUP_REMOVED lines=12> */
[----:B------:R-:W2:Y:S01]  /*6320*/  LDCU UR12, c[0x0][0xb20] ;  /* 0x00016400ff0c77ac */ /* 0x000ea20008000800 */
[----:B------:R-:W-:Y:S02]  /*6330*/  UIMAD.WIDE.U32 UR4, UR53, UR59, URZ ;  /* 0x0000003b350472a5 */ /* 0x000fe4000f8e00ff */
[----:B------:R-:W-:Y:S02]  /*6340*/  UIMAD.WIDE.U32 UR6, UR60, UR56, URZ ;  /* 0x000000383c0672a5 */ /* 0x000fe4000f8e00ff */
[----:B------:R-:W-:Y:S02]  /*6350*/  UISETP.NE.AND UP0, UPT, UR58, 0x1, UPT ;  /* 0x000000013a00788c */ /* 0x000fe4000bf05270 */
[----:B------:R-:W-:Y:S02]  /*6360*/  UIMAD.WIDE.U32 UR8, UR37, UR59, URZ ;  /* 0x0000003b250872a5 */ /* 0x000fe4000f8e00ff */
[----:B------:R-:W-:Y:S02]  /*6370*/  UIMAD.WIDE.U32 UR10, UR38, UR56, URZ ;  /* 0x00000038260a72a5 */ /* 0x000fe4000f8e00ff */
[----:B------:R-:W-:Y:S02]  /*6380*/  UISETP.NE.AND UP1, UPT, UR43, 0x1, UPT ;  /* 0x000000012b00788c */ /* 0x000fe4000bf25270 */
[----:B------:R-:W-:Y:S01]  /*6390*/  UISETP.NE.AND UP2, UPT, UR42, 0x1, UPT ;  /* 0x000000012a00788c */ /* 0x000fe2000bf45270 */
[----:B------:R-:W-:Y:S02]  /*63a0*/  UMOV UR4, UR5 ;  /* 0x0000000500047c82 */ /* 0x000fe40008000000 */
[----:B--2---:R-:W-:Y:S03]  /*63b0*/  USHF.R.U32.HI UR5, URZ, UR12, UR4 ;  /* 0x0000000cff057299 */ /* 0x004fe60008011604 */
[----:B------:R-:W-:Y:S02]  /*63c0*/  UMOV UR4, UR7 ;  /* 0x0000000700047c82 */ /* 0x000fe40008000000 */
[----:B------:R-:W-:Y:S02]  /*63d0*/  USHF.R.U32.HI UR7, URZ, UR57, UR4 ;  /* 0x00000039ff077299 */ /* 0x000fe40008011604 */
[----:B------:R-:W-:Y:S02]  /*63e0*/  USEL UR4, UR53, UR5, !UP0 ;  /* 0x0000000535047287 */ /* 0x000fe4000c000000 */
[----:B------:R-:W-:Y:S01]  /*63f0*/  USEL UR7, UR60, UR7, !UP1 ;  /* 0x000000073c077287 */ /* 0x000fe2000c800000 */
[----:B------:R-:W-:Y:S01]  /*6400*/  UMOV UR5, UR9 ;  /* 0x0000000900057c82 */ /* 0x000fe20008000000 */
[----:B------:R-:W-:Y:S02]  /*6410*/  UIMAD.WIDE.U32 UR8, UR4, UR40, URZ ;  /* 0x00000028040872a5 */ /* 0x000fe4000f8e00ff */
[----:B------:R-:W-:Y:S03]  /*6420*/  USHF.R.U32.HI UR6, URZ, UR12, UR5 ;  /* 0x0000000cff067299 */ /* 0x000fe60008011605 */
[----:B------:R-:W-:Y:S01]  /*6430*/  UMOV UR5, UR11 ;  /* 0x0000000b00057c82 */ /* 0x000fe20008000000 */
[----:B------:R-:W-:Y:S02]  /*6440*/  UIMAD.WIDE.U32 UR10, UR7, UR40, URZ ;  /* 0x00000028070a72a5 */ /* 0x000fe4000f8e00ff */
[----:B------:R-:W-:Y:S02]  /*6450*/  USHF.R.U32.HI UR12, URZ, UR57, UR5 ;  /* 0x00000039ff0c7299 */ /* 0x000fe40008011605 */
[----:B------:R-:W-:Y:S01]  /*6460*/  USEL UR6, UR37, UR6, !UP0 ;  /* 0x0000000625067287 */ /* 0x000fe2000c000000 */
[----:B------:R-:W-:Y:S02]  /*6470*/  UMOV UR5, UR9 ;  /* 0x0000000900057c82 */ /* 0x000fe40008000000 */
[----:B------:R-:W-:Y:S01]  /*6480*/  UMOV UR10, UR11 ;  /* 0x0000000b000a7c82 */ /* 0x000fe20008000000 */
[----:B------:R-:W-:Y:S02]  /*6490*/  @UP2 USHF.R.U32.HI UR4, URZ, UR41, UR5 ;  /* 0x00000029ff042299 */ /* 0x000fe40008011605 */
[----:B------:R-:W-:Y:S02]  /*64a0*/  @UP2 USHF.R.U32.HI UR7, URZ, UR41, UR10 ;  /* 0x00000029ff072299 */ /* 0x000fe4000801160a */
[----:B------:R-:W-:Y:S02]  /*64b0*/  UIMAD UR4, UR42, UR4, URZ ;  /* 0x000000042a0472a4 */ /* 0x000fe4000f8e02ff */
[----:B------:R-:W-:Y:S02]  /*64c0*/  UIMAD.WIDE.U32 UR10, UR6, UR40, URZ ;  /* 0x00000028060a72a5 */ /* 0x000fe4000f8e00ff */
[----:B------:R-:W-:Y:S02]  /*64d0*/  USEL UR5, UR38, UR12, !UP1 ;  /* 0x0000000c26057287 */ /* 0x000fe4000c800000 */
[----:B------:R-:W-:Y:S02]  /*64e0*/  UIMAD UR8, UR42, UR7, URZ ;  /* 0x000000072a0872a4 */ /* 0x000fe4000f8e02ff */
[----:B------:R-:W-:Y:S03]  /*64f0*/  UISETP.GE.AND UP0, UPT, UR6, UR4, UPT ;  /* 0x000000040600728c */ /* 0x000fe6000bf06270 */
[----:B------:R-:W-:Y:S01]  /*6500*/  UMOV UR4, UR11 ;  /* 0x0000000b00047c82 */ /* 0x000fe20008000000 */
[----:B------:R-:W-:Y:S02]  /*6510*/  UISETP.GE.OR UP0, UPT, UR5, UR8, UP0 ;  /* 0x000000080500728c */ /* 0x000fe40008706670 */
[----:B------:R-:W-:Y:S02]  /*6520*/  USHF.R.U32.HI UR4, URZ, UR41, UR4 ;  /* 0x00000029ff047299 */ /* 0x000fe40008011604 */
[----:B------:R-:W-:Y:S02]  /*6530*/  UIMAD.WIDE.U32 UR8, UR5, UR40, URZ ;  /* 0x00000028050872a5 */ /* 0x000fe4000f8e00ff */
[----:B------:R-:W-:Y:S02]  /*6540*/  USEL UR11, UR6, UR4, !UP2 ;  /* 0x00000004060b7287 */ /* 0x000fe4000d000000 */
[----:B------:R-:W-:Y:S02]  /*6550*/  UIADD3 UR8, UPT, UPT, -UR5, URZ, URZ ;  /* 0x000000ff05087290 */ /* 0x000fe4000fffe1ff */
[----:B------:R-:W-:Y:S01]  /*6560*/  UIADD3 UR10, UPT, UPT, -UR11, URZ, URZ ;  /* 0x000000ff0b0a7290 */ /* 0x000fe2000fffe1ff */
[----:B------:R-:W-:Y:S01]  /*6570*/  @!UP0 UMOV UR4, UR9 ;  /* 0x0000000900048c82 */ /* 0x000fe20008000000 */
[----:B------:R-:W-:Y:S02]  /*6580*/  UIADD3 UR9, UPT, UPT, -UR6, URZ, URZ ;  /* 0x000000ff06097290 */ /* 0x000fe4000fffe1ff */
[----:B------:R-:W-:Y:S02]  /*6590*/  @!UP0 USHF.R.U32.HI UR4, URZ, UR41, UR4 ;  /* 0x00000029ff048299 */ /* 0x000fe40008011604 */
[----:B------:R-:W-:Y:S02]  /*65a0*/  UIMAD UR10, UR42, UR10, UR6 ;  /* 0x0000000a2a0a72a4 */ /* 0x000fe4000f8e0206 */
[----:B------:R-:W-:Y:S04]  /*65b0*/  @!UP0 USEL UR4, UR5, UR4, !UP2 ;  /* 0x0000000405048287 */ /* 0x000fe8000d000000 */
[----:B------:R-:W-:Y:S02]  /*65c0*/  @!UP0 UIMAD UR10, UR7, UR10, UR4 ;  /* 0x0000000a070a82a4 */ /* 0x000fe4000f8e0204 */
[----:B------:R-:W-:Y:S02]  /*65d0*/  @!UP0 UIADD3 UR11, UPT, UPT, UR11, -UR4, URZ ;  /* 0x800000040b0b8290 */ /* 0x000fe4000fffe0ff */
[----:B------:R-:W-:Y:S02]  /*65e0*/  UIMAD UR7, UR43, UR8, UR38 ;  /* 0x000000082b0772a4 */ /* 0x000fe4000f8e0226 */
[----:B------:R-:W-:Y:S02]  /*65f0*/  @!UP0 UIMAD UR6, UR11, UR42, UR5 ;  /* 0x0000002a0b0682a4 */ /* 0x000fe4000f8e0205 */
[----:B------:R-:W-:Y:S01]  /*6600*/  UIMAD UR4, UR58, UR9, UR37 ;  /* 0x000000093a0472a4 */ /* 0x000fe2000f8e0225 */
[----:B------:R-:W-:Y:S02]  /*6610*/  @!UP0 UMOV UR5, UR10 ;  /* 0x0000000a00058c82 */ /* 0x000fe40008000000 */
[----:B------:R-:W-:Y:S02]  /*6620*/  UIMAD UR38, UR5, UR43, UR7 ;  /* 0x0000002b052672a4 */ /* 0x000fe4000f8e0207 */
[----:B------:R-:W-:Y:S11]  /*6630*/  UIMAD UR37, UR6, UR58, UR4 ;  /* 0x0000003a062572a4 */ /* 0x000ff6000f8e0204 */
[----:B------:R-:W-:Y:S01]  /*6640*/  @!UPT UIADD3 URZ, UPT, UPT, URZ, URZ, URZ ;  /* 0x000000fffffff290 */ /* 0x000fe2000fffe0ff */
.L_x_112:
[----:B------:R-:W-:Y:S01]  /*6650*/  UISETP.NE.AND UP0, UPT, UR39, 0x1, UPT ;  /* 0x000000012700788c */ /* 0x000fe2000bf05270 */
[----:B------:R-:W-:Y:S01]  /*6660*/  IADD3 R68, PT, PT, R68, 0x1, RZ ;  /* 0x0000000144447810 */ /* 0x000fe20007ffe0ff */
[----:B------:R-:W-:Y:S02]  /*6670*/  UIADD3 UR11, UPT, UPT, UR49, 0x200, URZ ;  /* 0x00000200310b7890 */ /* 0x000fe4000fffe0ff */
[----:B------:R-:W-:Y:S02]  /*6680*/  USHF.L.U32 UR46, UR20, 0x6, URZ ;  /* 0x00000006142e7899 */ /* 0x000fe400080006ff */
[----:B------:R-:W-:Y:S05]  /*6690*/  USHF.L.U32 UR45, UR25, 0x6, URZ ;  /* 0x00000006192d7899 */ /* 0x000fea00080006ff */
[----:B------:R-:W2:Y:S01]  /*66a0*/  @!UP0 LDCU.128 UR12, c[0x0][0xb10] ;  /* 0x00016200ff0c87ac */ /* 0x000ea20008000c00 */
[----:B------:R-:W3:Y:S01]  /*66b0*/  @!UP0 LDCU UR5, c[0x0][0xb0c] ;  /* 0x00016180ff0587ac */ /* 0x000ee20008000800 */
[----:B------:R-:W4:Y:S01]  /*66c0*/  @!UP0 LDCU UR10, c[0x0][0xb20] ;  /* 0x00016400ff0a87ac */ /* 0x000f220008000800 */
[----:B--2---:R-:W-:Y:S02]  /*66d0*/  UIMAD.WIDE.U32 UR8, UR38, UR12, URZ ;  /* 0x0000000c260872a5 */ /* 0x004fe4000f8e00ff */
[----:B------:R-:W-:Y:S02]  /*66e0*/  UIMAD.WIDE.U32 UR6, UR37, UR15, URZ ;  /* 0x0000000f250672a5 */ /* 0x000fe4000f8e00ff */
[----:B------:R-:W-:Y:S03]  /*66f0*/  @!UP0 UISETP.NE.AND UP1, UPT, UR14, 0x1, UPT ;  /* 0x000000010e00888c */ /* 0x000fe6000bf25270 */
[----:B------:R-:W-:Y:S01]  /*6700*/  @!UP0 UMOV UR4, UR9 ;  /* 0x0000000900048c82 */ /* 0x000fe20008000000 */
[----:B---3--:R-:W-:Y:S02]  /*6710*/  @!UP0 UISETP.NE.AND UP2, UPT, UR5, 0x1, UPT ;  /* 0x000000010500888c */ /* 0x008fe4000bf45270 */
[----:B------:R-:W-:Y:S01]  /*6720*/  @!UP0 USHF.R.U32.HI UR4, URZ, UR13, UR4 ;  /* 0x0000000dff048299 */ /* 0x000fe20008011604 */
[----:B------:R-:W-:Y:S02]  /*6730*/  @!UP0 UMOV UR6, UR7 ;  /* 0x0000000700068c82 */ /* 0x000fe40008000000 */
[----:B----4-:R-:W-:Y:S02]  /*6740*/  @!UP0 USHF.R.U32.HI UR6, URZ, UR10, UR6 ;  /* 0x0000000aff068299 */ /* 0x010fe40008011606 */
[----:B------:R-:W-:Y:S02]  /*6750*/  @!UP0 USEL UR7, UR38, UR4, !UP2 ;  /* 0x0000000426078287 */ /* 0x000fe4000d000000 */
[----:B------:R-:W-:Y:S04]  /*6760*/  @!UP0 USEL UR6, UR37, UR6, !UP1 ;  /* 0x0000000625068287 */ /* 0x000fe8000c800000 */
[----:B------:R-:W-:Y:S02]  /*6770*/  @!UP0 UIADD3 UR4, UPT, UPT, -UR7, UR6, URZ ;  /* 0x0000000607048290 */ /* 0x000fe4000fffe1ff */
[----:B------:R-:W-:Y:S02]  /*6780*/  @!UP0 UIADD3 UR6, UPT, UPT, UR7, -UR6, URZ ;  /* 0x8000000607068290 */ /* 0x000fe4000fffe0ff */
[----:B------:R-:W-:Y:S02]  /*6790*/  @!UP0 UIMAD UR38, UR4, UR5, UR38 ;  /* 0x00000005042682a4 */ /* 0x000fe4000f8e0226 */
[----:B------:R-:W-:Y:S02]  /*67a0*/  @!UP0 UIMAD UR37, UR6, UR14, UR37 ;  /* 0x0000000e062582a4 */ /* 0x000fe4000f8e0225 */
[----:B------:R-:W-:Y:S09]  /*67b0*/  ULOP3.LUT UP0, URZ, UR11, 0x1b0, URZ, 0xc0, !UPT ;  /* 0x000001b00bff7892 */ /* 0x000ff2000f80c0ff */
[----:B------:R-:W-:Y:S05]  /*67c0*/  BRA.U !UP0, `(.L_x_113) ;  /* 0x00000001087c7547 */ /* 0x000fea000b800000 */
[----:B------:R-:W2:Y:S01]  /*67d0*/  LDCU.64 UR8, c[0x4][0x80] ;  /* 0x01001000ff0877ac */ /* 0x000ea20008000a00 */
[----:B------:R-:W-:Y:S01]  /*67e0*/  MOV R2, 0x0 ;  /* 0x0000000000027802 */ /* 0x000fe20000000f00 */
[----:B------:R-:W-:Y:S02]  /*67f0*/  HFMA2 R12, -RZ, RZ, 0, 5.9604644775390625e-08 ;  /* 0x00000001ff0c7431 */ /* 0x000fe400000001ff */
[----:B------:R-:W-:Y:S01]  /*6800*/  IMAD.MOV.U32 R8, RZ, RZ, 0x70 ;  /* 0x00000070ff087424 */ /* 0x000fe200078e00ff */
[----:B------:R3:W4:Y:S01]  /*6810*/  LDC.64 R14, c[0x4][R2] ;  /* 0x01000000020e7b82 */ /* 0x0007220000000a00 */
[----:B------:R-:W1:Y:S01]  /*6820*/  LDCU.64 UR6, c[0x4][0x88] ;  /* 0x01001100ff0677ac */ /* 0x000e620008000a00 */
[----:B------:R-:W-:Y:S01]  /*6830*/  IMAD.MOV.U32 R13, RZ, RZ, RZ ;  /* 0x000000ffff0d7224 */ /* 0x000fe200078e00ff */
[----:B------:R-:W1:Y:S01]  /*6840*/  LDCU.64 UR4, c[0x4][0x8] ;  /* 0x01000100ff0477ac */ /* 0x000e620008000a00 */
[----:B--2---:R-:W-:Y:S01]  /*6850*/  MOV R5, UR9 ;  /* 0x0000000900057c02 */ /* 0x004fe20008000f00 */
[----:B------:R-:W-:Y:S01]  /*6860*/  IMAD.U32 R4, RZ, RZ, UR8 ;  /* 0x00000008ff047e24 */ /* 0x000fe2000f8e00ff */
[----:B-1----:R-:W-:Y:S01]  /*6870*/  MOV R7, UR7 ;  /* 0x0000000700077c02 */ /* 0x002fe20008000f00 */
[----:B------:R-:W-:Y:S01]  /*6880*/  IMAD.U32 R6, RZ, RZ, UR6 ;  /* 0x00000006ff067e24 */ /* 0x000fe2000f8e00ff */
[----:B------:R-:W-:Y:S01]  /*6890*/  MOV R11, UR5 ;  /* 0x00000005000b7c02 */ /* 0x000fe20008000f00 */
[----:B------:R-:W-:Y:S02]  /*68a0*/  IMAD.U32 R10, RZ, RZ, UR4 ;  /* 0x00000004ff0a7e24 */ /* 0x000fe4000f8e00ff */
[----:B------:R-:W-:Y:S07]  /*68b0*/  LEPC R20, `(.L_x_114) ;  /* 0x000000001014794e */ /* 0x000fee0000000000 */
[----:B---345:R-:W-:Y:S05]  /*68c0*/  CALL.ABS.NOINC R14 ;  /* 0x000000000e007343 */ /* 0x038fea0003c00000 */
.L_x_114:
[----:B------:R-:W1:Y:S01]  /*68d0*/  LDCU.64 UR8, c[0x4][0x80] ;  /* 0x01001000ff0877ac */ /* 0x000e620008000a00 */
[----:B------:R-:W2:Y:S01]  /*68e0*/  LDC.64 R2, c[0x4][R2] ;  /* 0x0100000002027b82 */ /* 0x000ea20000000a00 */
[----:B------:R-:W-:Y:S02]  /*68f0*/  HFMA2 R12, -RZ, RZ, 0, 5.9604644775390625e-08 ;  /* 0x00000001ff0c7431 */ /* 0x000fe400000001ff */
[----:B------:R-:W-:Y:S02]  /*6900*/  IMAD.MOV.U32 R8, RZ, RZ, 0x70 ;  /* 0x00000070ff087424 */ /* 0x000fe400078e00ff */
[----:B------:R-:W-:Y:S01]  /*6910*/  IMAD.MOV.U32 R13, RZ, RZ, RZ ;  /* 0x000000ffff0d7224 */ /* 0x000fe200078e00ff */
[----:B------:R-:W3:Y:S01]  /*6920*/  LDCU.64 UR6, c[0x4][0x88] ;  /* 0x01001100ff0677ac */ /* 0x000ee20008000a00 */
[----:B------:R-:W4:Y:S01]  /*6930*/  LDCU.64 UR4, c[0x4][0x8] ;  /* 0x01000100ff0477ac */ /* 0x000f220008000a00 */
[----:B-1----:R-:W-:Y:S02]  /*6940*/  MOV R4, UR8 ;  /* 0x0000000800047c02 */ /* 0x002fe40008000f00 */
[----:B------:R-:W-:Y:S02]  /*6950*/  MOV R5, UR9 ;  /* 0x0000000900057c02 */ /* 0x000fe40008000f00 */
[----:B---3--:R-:W-:Y:S01]  /*6960*/  MOV R7, UR7 ;  /* 0x0000000700077c02 */ /* 0x008fe20008000f00 */
[----:B------:R-:W-:Y:S01]  /*6970*/  IMAD.U32 R6, RZ, RZ, UR6 ;  /* 0x00000006ff067e24 */ /* 0x000fe2000f8e00ff */
[----:B----4-:R-:W-:Y:S01]  /*6980*/  MOV R11, UR5 ;  /* 0x00000005000b7c02 */ /* 0x010fe20008000f00 */
[----:B------:R-:W-:Y:S02]  /*6990*/  IMAD.U32 R10, RZ, RZ, UR4 ;  /* 0x00000004ff0a7e24 */ /* 0x000fe4000f8e00ff */
[----:B------:R-:W-:Y:S07]  /*69a0*/  LEPC R20, `(.L_x_113) ;  /* 0x000000001014794e */ /* 0x000fee0000000000 */
[----:B--2---:R-:W-:Y:S05]  /*69b0*/  CALL.ABS.NOINC R2 ;  /* 0x0000000002007343 */ /* 0x004fea0003c00000 */
.L_x_113:
[----:B------:R-:W-:Y:S02]  /*69c0*/  R2UR UR6, R66 ;  /* 0x00000000420672ca */ /* 0x000fe400000e0000 */
[----:B------:R-:W-:Y:S02]  /*69d0*/  R2UR UR5, R77 ;  /* 0x000000004d0572ca */ /* 0x000fe400000e0000 */
[----:B------:R-:W-:Y:S02]  /*69e0*/  R2UR UR4, R76 ;  /* 0x000000004c0472ca */ /* 0x000fe400000e0000 */
[----:B------:R-:W-:Y:S02]  /*69f0*/  ISETP.NE.U32.AND P4, PT, R62, RZ, PT ;  /* 0x000000ff3e00720c */ /* 0x000fe40003f85070 */
[----:B------:R-:W-:Y:S02]  /*6a00*/  ISETP.NE.U32.AND P2, PT, RZ, UR54, PT ;  /* 0x00000036ff007c0c */ /* 0x000fe4000bf45070 */
[----:B------:R-:W-:Y:S02]  /*6a10*/  ISETP.NE.AND.EX P4, PT, R63, RZ, PT, P4 ;  /* 0x000000ff3f00720c */ /* 0x000fe40003f85340 */
[----:B------:R-:W-:Y:S01]  /*6a20*/  ISETP.NE.AND.EX P2, PT, RZ, UR55, PT, P2 ;  /* 0x00000037ff007c0c */ /* 0x000fe2000bf45320 */
[----:B------:R-:W-:Y:S02]  /*6a30*/  UISETP.NE.AND UP2, UPT, UR6, URZ, UPT ;  /* 0x000000ff0600728c */ /* 0x000fe4000bf45270 */
[----:B------:R-:W-:Y:S04]  /*6a40*/  UISETP.NE.U32.AND UP0, UPT, UR5, URZ, UPT ;  /* 0x000000ff0500728c */ /* 0x000fe8000bf05070 */
[----:B------:R-:W-:Y:S01]  /*6a50*/  UISETP.NE.AND.EX UP1, UPT, UR4, URZ, UPT, UP0 ;  /* 0x000000ff0400728c */ /* 0x000fe2000bf25300 */
[----:B------:R-:W-:Y:S01]  /*6a60*/  PLOP3.LUT P1, PT, PT, PT, UP2, 0x80, 0x8 ;  /* 0x000000000008781c */ /* 0x000fe20003f2f028 */
[----:B------:R-:W-:Y:S03]  /*6a70*/  UPLOP3.LUT UP0, UPT, UPT, UPT, UPT, 0x40, 0x4 ;  /* 0x000000000004789c */ /* 0x000fe60003f0e870 */
[----:B------:R-:W-:Y:S06]  /*6a80*/  @UP2 UPLOP3.LUT UP0, UPT, UPT, UPT, UP1, 0x80, 0x8 ;  /* 0x000000000008289c */ /* 0x000fec0003f0f010 */
[----:B------:R-:W-:Y:S01]  /*6a90*/  PLOP3.LUT P0, PT, PT, PT, UP0, 0x80, 0x8 ;  /* 0x000000000008781c */ /* 0x000fe20003f0f008 */
[----:B------:R-:W-:Y:S01]  /*6aa0*/  @!UPT UIADD3 URZ, UPT, UPT, URZ, URZ, URZ ;  /* 0x000000fffffff290 */ /* 0x000fe2000fffe0ff */
[----:B------:R-:W-:Y:S11]  /*6ab0*/  BRA.U !UP1, `(.L_x_115) ;  /* 0x0000000109407547 */ /* 0x000ff6000b800000 */
[----:B------:R-:W-:Y:S01]  /*6ac0*/  UISETP.NE.U32.AND UP0, UPT, UR54, URZ, UPT ;  /* 0x000000ff3600728c */ /* 0x000fe2000bf05070 */
[----:B------:R-:W-:Y:S01]  /*6ad0*/  R2UR UR6, R77 ;  /* 0x000000004d0672ca */ /* 0x000fe200000e0000 */
[----:B------:R-:W2:Y:S01]  /*6ae0*/  LDCU.64 UR8, c[0x0][0x358] ;  /* 0x00006b00ff0877ac */ /* 0x000ea20008000a00 */
[----:B------:R-:W-:Y:S02]  /*6af0*/  HFMA2 R27, -RZ, RZ, 0, 5.9604644775390625e-08 ;  /* 0x00000001ff1b7431 */ /* 0x000fe400000001ff */
[----:B-1----:R-:W-:Y:S01]  /*6b00*/  IMAD.MOV.U32 R0, RZ, RZ, 0x1 ;  /* 0x00000001ff007424 */ /* 0x002fe200078e00ff */
[----:B------:R-:W-:Y:S06]  /*6b10*/  UISETP.NE.AND.EX UP0, UPT, UR55, URZ, UPT, UP0 ;  /* 0x000000ff3700728c */ /* 0x000fec000bf05300 */
[----:B------:R-:W-:Y:S05]  /*6b20*/  PLOP3.LUT P3, PT, PT, PT, UP0, 0x80, 0x8 ;  /* 0x000000000008781c */ /* 0x000fea0003f6f008 */
[----:B------:R-:W1:Y:S01]  /*6b30*/  @UP0 LDCU.64 UR4, c[0x0][0x888] ;  /* 0x00011100ff0407ac */ /* 0x000e620008000a00 */
[----:B------:R-:W-:Y:S07]  /*6b40*/  @UP0 UIMAD UR6, UR36, UR6, URZ ;  /* 0x00000006240602a4 */ /* 0x000fee000f8e02ff */
[----:B------:R-:W-:Y:S01]  /*6b50*/  @!P3 PRMT R27, R0, 0x7610, R27 ;  /* 0x00007610001bb816 */ /* 0x000fe2000000001b */
[----:B-1----:R-:W-:Y:S06]  /*6b60*/  @UP0 UIMAD.WIDE UR4, UR6, 0x4, UR4 ;  /* 0x00000004060408a5 */ /* 0x002fec000f8e0204 */
[----:B------:R-:W-:Y:S02]  /*6b70*/  IMAD.U32 R2, RZ, RZ, UR4 ;  /* 0x00000004ff027e24 */ /* 0x000fe4000f8e00ff */
[----:B------:R-:W-:Y:S03]  /*6b80*/  IMAD.U32 R3, RZ, RZ, UR5 ;  /* 0x00000005ff037e24 */ /* 0x000fe6000f8e00ff */
[----:B------:R-:W1:Y:S02]  /*6b90*/  @!UP0 LDCU UR4, c[0x0][0x880] ;  /* 0x00011000ff0487ac */ /* 0x000e640008000800 */
[----:B--2--5:R2:W5:Y:S02]  /*6ba0*/  @P3 LDG.E R26, desc[UR8][R2.64] ;  /* 0x00000008021a3981 */ /* 0x024564000c1e1900 */
[----:B-12---:R-:W-:Y:S02]  /*6bb0*/  @!P3 MOV R26, UR4 ;  /* 0x00000004001abc02 */ /* 0x006fe40008000f00 */
.L_x_115:
[----:B------:R-:W-:Y:S05]  /*6bc0*/  @!P4 BRA `(.L_x_116) ;  /* 0x000000000024c947 */ /* 0x000fea0003800000 */
[----:B------:R-:W-:Y:S01]  /*6bd0*/  ISETP.NE.U32.AND P3, PT, R60, RZ, PT ;  /* 0x000000ff3c00720c */ /* 0x000fe20003f65070 */
[----:B------:R-:W2:Y:S03]  /*6be0*/  LDCU.64 UR4, c[0x0][0x358] ;  /* 0x00006b00ff0477ac */ /* 0x000ea60008000a00 */
[----:B------:R-:W-:Y:S11]  /*6bf0*/  ISETP.NE.AND.EX P3, PT, R61, RZ, PT, P3 ;  /* 0x000000ff3d00720c */ /* 0x000ff60003f65330 */
[----:B------:R-:W-:Y:S02]  /*6c00*/  @!UPT UIADD3 URZ, UPT, UPT, URZ, URZ, URZ ;  /* 0x000000fffffff290 */ /* 0x000fe4000fffe0ff */
[----:B------:R-:W3:Y:S01]  /*6c10*/  @P3 LDC.64 R2, c[0x0][0x8a8] ;  /* 0x00022a00ff023b82 */ /* 0x000ee20000000a00 */
[----:B-1----:R-:W-:Y:S04]  /*6c20*/  @P3 IMAD R0, R62, UR36, RZ ;  /* 0x000000243e003c24 */ /* 0x002fe8000f8e02ff */
[----:B---3--:R-:W-:Y:S05]  /*6c30*/  @P3 IMAD.WIDE R2, R0, 0x4, R2 ;  /* 0x0000000400023825 */ /* 0x008fea00078e0202 */
[----:B--2--5:R2:W5:Y:S02]  /*6c40*/  @P3 LDG.E R24, desc[UR4][R2.64] ;  /* 0x0000000402183981 */ /* 0x024564000c1e1900 */
[----:B--2---:R-:W3:Y:S02]  /*6c50*/  @!P3 LDC R24, c[0x0][0x8a0] ;  /* 0x00022800ff18bb82 */ /* 0x004ee40000000800 */
.L_x_116:
[----:B-----5:R-:W-:Y:S01]  /*6c60*/  FSETP.NEU.AND P3, PT, R26, RZ, PT ;  /* 0x000000ff1a00720b */ /* 0x020fe20003f6d000 */
[----:B------:R-:W-:Y:S01]  /*6c70*/  ULOP3.LUT UR4, UR52, 0x1, URZ, 0x3c, !UPT ;  /* 0x0000000134047892 */ /* 0x000fe2000f8e3cff */
[----:B------:R-:W-:Y:S01]  /*6c80*/  SEL R4, RZ, 0xffffffff, P2 ;  /* 0xffffffffff047807 */ /* 0x000fe20001000000 */
[----:B------:R-:W-:Y:S01]  /*6c90*/  IMAD.U32 R87, RZ, RZ, UR48 ;  /* 0x00000030ff577e24 */ /* 0x000fe2000f8e00ff */
[----:B------:R-:W-:Y:S01]  /*6ca0*/  @P1 LOP3.LUT P2, RZ, R27, 0xff, RZ, 0xc0, !PT ;  /* 0x000000ff1bff1812 */ /* 0x000fe2000784c0ff */
[----:B------:R-:W-:Y:S01]  /*6cb0*/  IMAD.SHL.U32 R81, R70, 0x10, RZ ;  /* 0x0000001046517824 */ /* 0x000fe200078e00ff */
[----:B------:R-:W-:Y:S01]  /*6cc0*/  @P1 SEL R3, RZ, 0xffffffff, P3 ;  /* 0xffffffffff031807 */ /* 0x000fe20001800000 */
[----:B------:R-:W-:Y:S01]  /*6cd0*/  IMAD.U32 R88, RZ, RZ, UR4 ;  /* 0x00000004ff587e24 */ /* 0x000fe2000f8e00ff */
[----:B------:R-:W-:Y:S01]  /*6ce0*/  LEA R79, R22, UR49, 0x3 ;  /* 0x00000031164f7c11 */ /* 0x000fe2000f8e18ff */
[----:B------:R-:W-:Y:S01]  /*6cf0*/  IMAD.SHL.U32 R87, R87, 0x2000, RZ ;  /* 0x0000200057577824 */ /* 0x000fe200078e00ff */
[----:B------:R-:W-:Y:S01]  /*6d00*/  @P0 SEL R3, R4, R3, !P2 ;  /* 0x0000000304030207 */ /* 0x000fe20005000000 */
[----:B------:R-:W-:Y:S01]  /*6d10*/  IMAD.SHL.U32 R80, R69, 0x10, RZ ;  /* 0x0000001045507824 */ /* 0x000fe200078e00ff */
[----:B------:R-:W-:Y:S01]  /*6d20*/  SHF.L.U32 R2, R72, 0x1f, RZ ;  /* 0x0000001f48027819 */ /* 0x000fe200000006ff */
[----:B------:R-:W-:Y:S01]  /*6d30*/  IMAD.IADD R85, R74, 0x1, R87 ;  /* 0x000000014a557824 */ /* 0x000fe200078e0257 */
[----:B------:R-:W-:Y:S01]  /*6d40*/  @P1 LOP3.LUT R3, R3, 0x1, RZ, 0xc0, !PT ;  /* 0x0000000103031812 */ /* 0x000fe200078ec0ff */
[----:B------:R-:W-:Y:S01]  /*6d50*/  BSSY B1, `(.L_x_117) ;  /* 0x0000039000017945 */ /* 0x000fe20003800000 */
[----:B------:R-:W-:Y:S01]  /*6d60*/  PLOP3.LUT P2, PT, PT, PT, UP1, 0x80, 0x8 ;  /* 0x000000000008781c */ /* 0x000fe20003f4f018 */
[----:B------:R-:W-:Y:S01]  /*6d70*/  IMAD.IADD R84, R85, 0x1, R81 ;  /* 0x0000000155547824 */ /* 0x000fe200078e0251 */
[----:B------:R-:W-:Y:S01]  /*6d80*/  ISETP.NE.U32.OR P5, PT, R3, 0x1, !P1 ;  /* 0x000000010300780c */ /* 0x000fe20004fa5470 */
[----:B------:R-:W-:Y:S01]  /*6d90*/  IMAD.U32 R3, RZ, RZ, UR48 ;  /* 0x00000030ff037e24 */ /* 0x000fe2000f8e00ff */
[----:B------:R-:W-:Y:S01]  /*6da0*/  LOP3.LUT P4, R67, R27, 0xff, RZ, 0xc0, !PT ;  /* 0x000000ff1b437812 */ /* 0x000fe2000788c0ff */
[----:B------:R-:W-:Y:S01]  /*6db0*/  IMAD.MOV.U32 R86, RZ, RZ, 0x1 ;  /* 0x00000001ff567424 */ /* 0x000fe200078e00ff */
[----:B------:R-:W-:Y:S01]  /*6dc0*/  P2R R78, PR, RZ, 0x20 ;  /* 0x00000020ff4e7803 */ /* 0x000fe20000000000 */
[----:B------:R-:W-:Y:S01]  /*6dd0*/  IMAD R25, R22, 0x20, R23 ;  /* 0x0000002016197824 */ /* 0x000fe200078e0217 */
[----:B-1----:R-:W-:Y:S01]  /*6de0*/  LEA R0, R3, UR49, 0x3 ;  /* 0x0000003103007c11 */ /* 0x002fe2000f8e18ff */
[----:B------:R-:W-:Y:S01]  /*6df0*/  IMAD.U32 R89, RZ, RZ, UR48 ;  /* 0x00000030ff597e24 */ /* 0x000fe2000f8e00ff */
[----:B------:R-:W-:Y:S02]  /*6e00*/  SEL R3, RZ, 0xffffffff, P3 ;  /* 0xffffffffff037807 */ /* 0x000fe40001800000 */
[----:B------:R-:W-:Y:S02]  /*6e10*/  CS2R R58, SRZ ;  /* 0x00000000003a7805 */ /* 0x000fe4000001ff00 */
[----:B------:R-:W-:Y:S02]  /*6e20*/  CS2R R56, SRZ ;  /* 0x0000000000387805 */ /* 0x000fe4000001ff00 */
[----:B------:R-:W-:Y:S02]  /*6e30*/  CS2R R54, SRZ ;  /* 0x0000000000367805 */ /* 0x000fe4000001ff00 */
[----:B------:R-:W-:Y:S02]  /*6e40*/  @P2 SEL R3, R4, R3, !P4 ;  /* 0x0000000304032207 */ /* 0x000fe40006000000 */
[----:B------:R-:W-:Y:S02]  /*6e50*/  CS2R R52, SRZ ;  /* 0x0000000000347805 */ /* 0x000fe4000001ff00 */
[----:B------:R-:W-:Y:S02]  /*6e60*/  @P5 SHF.L.U32 R5, R88, 0x1f, RZ ;  /* 0x0000001f58055819 */ /* 0x000fe400000006ff */
[----:B------:R-:W-:Y:S02]  /*6e70*/  CS2R R50, SRZ ;  /* 0x0000000000327805 */ /* 0x000fe4000001ff00 */
[----:B------:R-:W-:Y:S02]  /*6e80*/  LOP3.LUT R3, R3, 0x1, RZ, 0xc0, !PT ;  /* 0x0000000103037812 */ /* 0x000fe400078ec0ff */
[----:B------:R-:W-:Y:S01]  /*6e90*/  CS2R R48, SRZ ;  /* 0x0000000000307805 */ /* 0x000fe2000001ff00 */
[----:B------:R-:W1:Y:S01]  /*6ea0*/  @P5 SYNCS.PHASECHK.TRANS64.TRYWAIT P1, [R0+URZ+0x100], R5 ;  /* 0x00010005000055a7 */ /* 0x000e6200080211ff */
[----:B------:R-:W-:Y:S02]  /*6eb0*/  CS2R R46, SRZ ;  /* 0x00000000002e7805 */ /* 0x000fe4000001ff00 */
[----:B------:R-:W-:Y:S02]  /*6ec0*/  ISETP.NE.U32.AND P2, PT, R3, 0x1, PT ;  /* 0x000000010300780c */ /* 0x000fe40003f45070 */
[----:B------:R-:W-:Y:S01]  /*6ed0*/  CS2R R44, SRZ ;  /* 0x00000000002c7805 */ /* 0x000fe2000001ff00 */
[----:B------:R-:W-:Y:S01]  /*6ee0*/  IMAD.IADD R83, R85, 0x1, R80 ;  /* 0x0000000155537824 */ /* 0x000fe200078e0250 */
[----:B------:R-:W-:Y:S01]  /*6ef0*/  P2R R90, PR, RZ, 0x4 ;  /* 0x00000004ff5a7803 */ /* 0x000fe20000000000 */
[----:B------:R-:W-:Y:S01]  /*6f00*/  IMAD.IADD R82, R73, 0x1, R84 ;  /* 0x0000000149527824 */ /* 0x000fe200078e0254 */
[----:B------:R2:W4:Y:S01]  /*6f10*/  SYNCS.PHASECHK.TRANS64.TRYWAIT P0, [R79+URZ+0x160], R2 ;  /* 0x000160024f0075a7 */ /* 0x00052200080011ff */
[----:B-1----:R-:W-:Y:S01]  /*6f20*/  @P5 SEL R86, RZ, 0x1, !P1 ;  /* 0x00000001ff565807 */ /* 0x002fe20004800000 */
[----:B--2---:R-:W-:Y:S06]  /*6f30*/  @!P5 BRA `(.L_x_118) ;  /* 0x000000000068d947 */ /* 0x004fec0003800000 */
[----:B------:R-:W-:Y:S01]  /*6f40*/  ISETP.NE.AND P1, PT, R86, RZ, PT ;  /* 0x000000ff5600720c */ /* 0x000fe20003f25270 */
[----:B------:R-:W-:Y:S01]  /*6f50*/  BSSY B0, `(.L_x_119) ;  /* 0x000000d000007945 */ /* 0x000fe20003800000 */
[----:B------:R-:W-:Y:S02]  /*6f60*/  CS2R R46, SRZ ;  /* 0x00000000002e7805 */ /* 0x000fe4000001ff00 */
[----:B------:R-:W-:Y:S02]  /*6f70*/  CS2R R44, SRZ ;  /* 0x00000000002c7805 */ /* 0x000fe4000001ff00 */
[----:B------:R-:W-:Y:S02]  /*6f80*/  CS2R R50, SRZ ;  /* 0x0000000000327805 */ /* 0x000fe4000001ff00 */
[----:B------:R-:W-:Y:S02]  /*6f90*/  CS2R R48, SRZ ;  /* 0x0000000000307805 */ /* 0x000fe4000001ff00 */
[----:B------:R-:W-:Y:S02]  /*6fa0*/  CS2R R54, SRZ ;  /* 0x0000000000367805 */ /* 0x000fe4000001ff00 */
[----:B------:R-:W-:Y:S02]  /*6fb0*/  CS2R R52, SRZ ;  /* 0x0000000000347805 */ /* 0x000fe4000001ff00 */
[----:B------:R-:W-:Y:S02]  /*6fc0*/  CS2R R58, SRZ ;  /* 0x00000000003a7805 */ /* 0x000fe4000001ff00 */
[----:B------:R-:W-:Y:S01]  /*6fd0*/  CS2R R56, SRZ ;  /* 0x0000000000387805 */ /* 0x000fe2000001ff00 */
[----:B------:R-:W-:Y:S06]  /*6fe0*/  @P1 BRA `(.L_x_120) ;  /* 0x00000000000c1947 */ /* 0x000fec0003800000 */
[----:B------:R-:W-:Y:S04]  /*6ff0*/  SHF.L.U32 R3, R88, 0x1f, RZ ;  /* 0x0000001f58037819 */ /* 0x000fe800000006ff */
[----:B------:R-:W1:Y:S02]  /*7000*/  SYNCS.PHASECHK.TRANS64.TRYWAIT P1, [R0+URZ+0x100], R3 ;  /* 0x00010003000075a7 */ /* 0x000e6400080211ff */
[----:B-1----:R-:W-:Y:S05]  /*7010*/  @!P1 BRA `(.L_x_121) ;  /* 0x00000020007c9947 */ /* 0x002fea0003800000 */
.L_x_120:
[----:B------:R-:W-:Y:S05]  /*7020*/  BSYNC B0 ;  /* 0x0000000000007941 */ /* 0x000fea0003800000 */
.L_x_119:
[----:B------:R-:W-:Y:S01]  /*7030*/  ISETP.NE.AND P1, PT, R90, RZ, PT ;  /* 0x000000ff5a00720c */ /* 0x000fe20003f25270 */
[----:B------:R-:W-:Y:S04]  /*7040*/  UIADD3 UR4, UPT, UPT, UR48, 0x1, URZ ;  /* 0x0000000130047890 */ /* 0x000fe8000fffe0ff */
[----:B------:R-:W-:Y:S04]  /*7050*/  UISETP.NE.AND UP0, UPT, UR4, 0x3, UPT ;  /* 0x000000030400788c */ /* 0x000fe8000bf05270 */
[----:B------:R-:W-:Y:S02]  /*7060*/  USEL UR5, URZ, 0x1, UP0 ;  /* 0x00000001ff057887 */ /* 0x000fe40008000000 */
[----:B------:R-:W-:Y:S02]  /*7070*/  USEL UR4, UR4, URZ, UP0 ;  /* 0x000000ff04047287 */ /* 0x000fe40008000000 */
[----:B------:R2:W1:Y:S02]  /*7080*/  @P1 LDS.128 R44, [R85] ;  /* 0x00000000552c1984 */ /* 0x0004640000000c00 */
[----:B------:R-:W-:Y:S02]  /*7090*/  LOP3.LUT R88, R88, UR5, RZ, 0x3c, !PT ;  /* 0x0000000558587c12 */ /* 0x000fe4000f8e3cff */
[----:B------:R2:W1:Y:S01]  /*70a0*/  @P1 LDS.128 R48, [R84+0x10] ;  /* 0x0000100054301984 */ /* 0x0004620000000c00 */
[----:B------:R-:W-:Y:S03]  /*70b0*/  IMAD.U32 R89, RZ, RZ, UR4 ;  /* 0x00000004ff597e24 */ /* 0x000fe6000f8e00ff */
[----:B------:R2:W1:Y:S04]  /*70c0*/  @P1 LDS.128 R52, [R83+0x20] ;  /* 0x0000200053341984 */ /* 0x0004680000000c00 */
[----:B------:R2:W1:Y:S02]  /*70d0*/  @P1 LDS.128 R56, [R82+0x10] ;  /* 0x0000100052381984 */ /* 0x0004640000000c00 */
.L_x_118:
[----:B------:R-:W-:Y:S05]  /*70e0*/  BSYNC B1 ;  /* 0x0000000000017941 */ /* 0x000fea0003800000 */
.L_x_117:
[----:B-1----:R-:W-:Y:S04]  /*70f0*/  SHF.R.U32.HI R3, RZ, 0x15, R25 ;  /* 0x00000015ff037819 */ /* 0x002fe80000011619 */
[----:B------:R-:W-:Y:S01]  /*7100*/  LOP3.LUT P1, RZ, R3, 0x3, R64, 0x48, !PT ;  /* 0x0000000303ff7812 */ /* 0x000fe20007824840 */
[----:B------:R-:W-:Y:S01]  /*7110*/  @!UPT UIADD3 URZ, UPT, UPT, URZ, URZ, URZ ;  /* 0x000000fffffff290 */ /* 0x000fe2000fffe0ff */
[----:B----4-:R-:W-:Y:S11]  /*7120*/  @P0 BRA `(.L_x_122) ;  /* 0x0000000000080947 */ /* 0x010ff60003800000 */
[----:B------:R-:W1:Y:S02]  /*7130*/  SYNCS.PHASECHK.TRANS64.TRYWAIT P0, [R79+URZ+0x160], R2 ;  /* 0x000160024f0075a7 */ /* 0x000e6400080011ff */
[----:B-1----:R-:W-:Y:S05]  /*7140*/  @!P0 BRA `(.L_x_123) ;  /* 0x0000002000448947 */ /* 0x002fea0003800000 */
.L_x_122:
[----:B------:R-:W-:Y:S05]  /*7150*/  @!P1 BRA `(.L_x_124) ;  /* 0x0000000000409947 */ /* 0x000fea0003800000 */
[----:B------:R-:W4:Y:S01]  /*7160*/  LDCU.64 UR8, c[0x4][0x70] ;  /* 0x01000e00ff0877ac */ /* 0x000f220008000a00 */
[----:B------:R-:W-:Y:S01]  /*7170*/  MOV R3, 0x0 ;  /* 0x0000000000037802 */ /* 0x000fe20000000f00 */
[----:B------:R-:W-:Y:S02]  /*7180*/  HFMA2 R12, -RZ, RZ, 0, 5.9604644775390625e-08 ;  /* 0x00000001ff0c7431 */ /* 0x000fe400000001ff */
[----:B------:R-:W-:Y:S02]  /*7190*/  IMAD.MOV.U32 R8, RZ, RZ, 0x192 ;  /* 0x00000192ff087424 */ /* 0x000fe400078e00ff */
[----:B------:R-:W-:Y:S01]  /*71a0*/  IMAD.MOV.U32 R13, RZ, RZ, RZ ;  /* 0x000000ffff0d7224 */ /* 0x000fe200078e00ff */
[----:B------:R-:W5:Y:S01]  /*71b0*/  LDCU.64 UR6, c[0x4][0x78] ;  /* 0x01000f00ff0677ac */ /* 0x000f620008000a00 */
[----:B-1----:R-:W1:Y:S01]  /*71c0*/  LDC.64 R2, c[0x4][R3] ;  /* 0x0100000003027b82 */ /* 0x002e620000000a00 */
[----:B------:R-:W2:Y:S01]  /*71d0*/  LDCU.64 UR4, c[0x4][0x10] ;  /* 0x01000200ff0477ac */ /* 0x000ea20008000a00 */
[----:B----4-:R-:W-:Y:S01]  /*71e0*/  MOV R5, UR9 ;  /* 0x0000000900057c02 */ /* 0x010fe20008000f00 */
[----:B------:R-:W-:Y:S01]  /*71f0*/  IMAD.U32 R4, RZ, RZ, UR8 ;  /* 0x00000008ff047e24 */ /* 0x000fe2000f8e00ff */
[----:B-----5:R-:W-:Y:S01]  /*7200*/  MOV R7, UR7 ;  /* 0x0000000700077c02 */ /* 0x020fe20008000f00 */
[----:B------:R-:W-:Y:S01]  /*7210*/  IMAD.U32 R6, RZ, RZ, UR6 ;  /* 0x00000006ff067e24 */ /* 0x000fe2000f8e00ff */
[----:B--2---:R-:W-:Y:S01]  /*7220*/  MOV R11, UR5 ;  /* 0x00000005000b7c02 */ /* 0x004fe20008000f00 */
[----:B------:R-:W-:Y:S02]  /*7230*/  IMAD.U32 R10, RZ, RZ, UR4 ;  /* 0x00000004ff0a7e24 */ /* 0x000fe4000f8e00ff */
[----:B------:R-:W-:Y:S07]  /*7240*/  LEPC R20, `(.L_x_124) ;  /* 0x000000001014794e */ /* 0x000fee0000000000 */
[----:B-1-3--:R-:W-:Y:S05]  /*7250*/  CALL.ABS.NOINC R2 ;  /* 0x0000000002007343 */ /* 0x00afea0003c00000 */
.L_x_124:
[----:B------:R-:W-:Y:S05]  /*7260*/  WARPSYNC.ALL ;  /* 0x0000000000007948 */ /* 0x000fea0003800000 */
[----:B------:R-:W-:Y:S01]  /*7270*/  R2UR UR4, R25 ;  /* 0x00000000190472ca */ /* 0x000fe200000e0000 */
[----:B------:R-:W-:Y:S01]  /*7280*/  BSSY.RECONVERGENT B0, `(.L_x_125) ;  /* 0x000003d000007945 */ /* 0x000fe20003800200 */
[----:B------:R-:W-:Y:S11]  /*7290*/  ISETP.NE.AND P0, PT, R75, RZ, PT ;  /* 0x000000ff4b00720c */ /* 0x000ff60003f05270 */
[----:B------:R-:W3:Y:S02]  /*72a0*/  LDTM.x16 R4, tmem[UR4] ;  /* 0x00000004000479ee */ /* 0x000ee40008240000 */
[C---:B---3--:R-:W-:Y:S01]  /*72b0*/  FMUL R3, R24.reuse, R4 ;  /* 0x0000000418037220 */ /* 0x048fe20000400000 */
[C---:B------:R-:W-:Y:S01]  /*72c0*/  FMUL R0, R24.reuse, R5 ;  /* 0x0000000518007220 */ /* 0x040fe20000400000 */
[C---:B------:R-:W-:Y:S01]  /*72d0*/  FMUL R5, R24.reuse, R6 ;  /* 0x0000000618057220 */ /* 0x040fe20000400000 */
[----:B-1----:R-:W-:Y:S01]  /*72e0*/  FMUL R2, R24, R7 ;  /* 0x0000000718027220 */ /* 0x002fe20000400000 */
[----:B------:R-:W-:Y:S01]  /*72f0*/  FFMA R28, R26, R44, R3 ;  /* 0x0000002c1a1c7223 */ /* 0x000fe20000000003 */
[----:B------:R-:W-:Y:S01]  /*7300*/  FMUL R7, R24, R8 ;  /* 0x0000000818077220 */ /* 0x000fe20000400000 */
        /* <DEDUP_REMOVED lines=9> */
[----:B------:R1:W-:Y:S01]  /*73a0*/  STS.128 [R85], R28 ;  /* 0x0000001c55007388 */ /* 0x0003e20000000c00 */
        /* <DEDUP_REMOVED lines=8> */
[----:B------:R1:W-:Y:S01]  /*7430*/  STS.128 [R84+0x10], R32 ;  /* 0x0000102054007388 */ /* 0x0003e20000000c00 */
[----:B------:R-:W-:Y:S01]  /*7440*/  FMUL R12, R24, R17 ;  /* 0x00000011180c7220 */ /* 0x000fe20000400000 */
[----:B------:R-:W-:Y:S01]  /*7450*/  FFMA R38, R26, R54, R13 ;  /* 0x000000361a267223 */ /* 0x000fe2000000000d */
[----:B------:R-:W-:Y:S01]  /*7460*/  FMUL R17, R24, R18 ;  /* 0x0000001218117220 */ /* 0x000fe20000400000 */
[----:B------:R-:W-:Y:S01]  /*7470*/  FFMA R39, R26, R55, R10 ;  /* 0x000000371a277223 */ /* 0x000fe2000000000a */
[----:B------:R-:W-:Y:S01]  /*7480*/  FMUL R14, R24, R19 ;  /* 0x00000013180e7220 */ /* 0x000fe20000400000 */
[C---:B------:R-:W-:Y:S01]  /*7490*/  FFMA R40, R26.reuse, R56, R15 ;  /* 0x000000381a287223 */ /* 0x040fe2000000000f */
[C---:B------:R-:W-:Y:S01]  /*74a0*/  FFMA R41, R26.reuse, R57, R12 ;  /* 0x000000391a297223 */ /* 0x040fe2000000000c */
[C---:B------:R-:W-:Y:S01]  /*74b0*/  FFMA R42, R26.reuse, R58, R17 ;  /* 0x0000003a1a2a7223 */ /* 0x040fe20000000011 */
[----:B------:R1:W-:Y:S01]  /*74c0*/  STS.128 [R83+0x20], R36 ;  /* 0x0000202453007388 */ /* 0x0003e20000000c00 */
[----:B------:R-:W-:Y:S05]  /*74d0*/  FFMA R43, R26, R59, R14 ;  /* 0x0000003b1a2b7223 */ /* 0x000fea000000000e */
[----:B------:R1:W-:Y:S01]  /*74e0*/  STS.128 [R82+0x10], R40 ;  /* 0x0000102852007388 */ /* 0x0003e20000000c00 */
[----:B------:R-:W-:Y:S01]  /*74f0*/  @!PT LDS RZ, [RZ] ;  /* 0x00000000fffff984 */ /* 0x000fe20000000800 */
[----:B------:R-:W-:Y:S01]  /*7500*/  @!PT LDS RZ, [RZ] ;  /* 0x00000000fffff984 */ /* 0x000fe20000000800 */
[----:B------:R-:W-:Y:S01]  /*7510*/  @!PT LDS RZ, [RZ] ;  /* 0x00000000fffff984 */ /* 0x000fe20000000800 */
[----:B------:R-:W-:Y:S01]  /*7520*/  @!PT LDS RZ, [RZ] ;  /* 0x00000000fffff984 */ /* 0x000fe20000000800 */
[----:B------:R3:W-:Y:S06]  /*7530*/  MEMBAR.ALL.CTA ;  /* 0x0000000000007992 */ /* 0x0007ec0000008000 */
[----:B---3--:R-:W3:Y:S02]  /*7540*/  FENCE.VIEW.ASYNC.S ;  /* 0x00000000000073c6 */ /* 0x008ee40000000000 */
[----:B---3--:R-:W-:Y:S06]  /*7550*/  BAR.SYNC.DEFER_BLOCKING 0x1, 0x80 ;  /* 0x0042000000007b1d */ /* 0x008fec0000010000 */
[----:B------:R-:W-:Y:S05]  /*7560*/  @P0 BRA `(.L_x_126) ;  /* 0x0000000000380947 */ /* 0x000fea0003800000 */
[----:B------:R-:W3:Y:S01]  /*7570*/  LDCU.64 UR6, c[0x0][0x348] ;  /* 0x00006900ff0677ac */ /* 0x000ee20008000a00 */
[----:B------:R-:W-:Y:S01]  /*7580*/  R2UR UR5, R87 ;  /* 0x00000000570572ca */ /* 0x000fe200000e0000 */
[----:B------:R-:W-:Y:S01]  /*7590*/  UMOV UR47, UR36 ;  /* 0x00000024002f7c82 */ /* 0x000fe20008000000 */
[----:B------:R-:W-:Y:S01]  /*75a0*/  UIADD3 UR9, UPT, UPT, UR45, 0x20, URZ ;  /* 0x000000202d097890 */ /* 0x000fe2000fffe0ff */
[----:B------:R-:W-:Y:S01]  /*75b0*/  UMOV UR10, UR46 ;  /* 0x0000002e000a7c82 */ /* 0x000fe20008000000 */
[----:B------:R-:W-:Y:S09]  /*75c0*/  UMOV UR11, UR36 ;  /* 0x00000024000b7c82 */ /* 0x000ff20008000000 */
[----:B------:R-:W-:Y:S02]  /*75d0*/  UIADD3 UR5, UPT, UPT, UR49, UR5, URZ ;  /* 0x0000000531057290 */ /* 0x000fe4000fffe0ff */
[----:B---3--:R-:W-:Y:S02]  /*75e0*/  UIADD3 UR4, UP0, UPT, UR6, 0x680, URZ ;  /* 0x0000068006047890 */ /* 0x008fe4000ff1e0ff */
[----:B------:R-:W-:Y:S02]  /*75f0*/  UIADD3 UR44, UPT, UPT, UR5, 0x200, URZ ;  /* 0x00000200052c7890 */ /* 0x000fe4000fffe0ff */
[----:B------:R-:W-:Y:S02]  /*7600*/  UIADD3 UR8, UPT, UPT, UR5, 0x1200, URZ ;  /* 0x0000120005087890 */ /* 0x000fe4000fffe0ff */
[----:B------:R-:W-:Y:S09]  /*7610*/  UIADD3.X UR5, UPT, UPT, URZ, UR7, URZ, UP0, !UPT ;  /* 0x00000007ff057290 */ /* 0x000ff200087fe4ff */
[----:B------:R3:W-:Y:S01]  /*7620*/  UTMASTG.3D [UR44], [UR4] ;  /* 0x0000002c040073b5 */ /* 0x0007e20008010000 */
[----:B------:R3:W-:Y:S02]  /*7630*/  UTMASTG.3D [UR8], [UR4] ;  /* 0x00000008040073b5 */ /* 0x0007e40008010000 */
[----:B---3--:R0:W-:Y:S02]  /*7640*/  UTMACMDFLUSH ;  /* 0x00000000000079b7 */ /* 0x0081e40000000000 */
.L_x_126:
[----:B------:R-:W-:Y:S05]  /*7650*/  BSYNC.RECONVERGENT B0 ;  /* 0x0000000000007941 */ /* 0x000fea0003800200 */
.L_x_125:
[----:B------:R-:W-:Y:S01]  /*7660*/  UIADD3 UR44, UPT, UPT, UR48, 0x1, URZ ;  /* 0x00000001302c7890 */ /* 0x000fe2000fffe0ff */
[----:B------:R-:W-:Y:S03]  /*7670*/  BSSY.RECONVERGENT B0, `(.L_x_127) ;  /* 0x0000005000007945 */ /* 0x000fe60003800200 */
[----:B------:R-:W-:Y:S04]  /*7680*/  UISETP.NE.AND UP0, UPT, UR44, 0x3, UPT ;  /* 0x000000032c00788c */ /* 0x000fe8000bf05270 */
[----:B------:R-:W-:Y:S01]  /*7690*/  USEL UR47, UR44, URZ, UP0 ;  /* 0x000000ff2c2f7287 */ /* 0x000fe20008000000 */
[----:B------:R-:W-:Y:S11]  /*76a0*/  @P0 BRA `(.L_x_128) ;  /* 0x0000000000040947 */ /* 0x000ff60003800000 */
[----:B------:R-:W-:Y:S04]  /*76b0*/  DEPBAR.LE SB0, 0x1 ;  /* 0x000080400000791a */ /* 0x000fe80000000000 */
.L_x_128:
[----:B------:R-:W-:Y:S05]  /*76c0*/  BSYNC.RECONVERGENT B0 ;  /* 0x0000000000007941 */ /* 0x000fea0003800200 */
.L_x_127:
[----:B------:R-:W-:Y:S01]  /*76d0*/  BAR.SYNC.DEFER_BLOCKING 0x1, 0x80 ;  /* 0x0042000000007b1d */ /* 0x000fe20000010000 */
[----:B------:R-:W-:Y:S01]  /*76e0*/  ISETP.NE.AND P1, PT, R78, RZ, PT ;  /* 0x000000ff4e00720c */ /* 0x000fe20003f25270 */
[----:B------:R-:W-:Y:S01]  /*76f0*/  UISETP.NE.AND UP0, UPT, UR51, URZ, UPT ;  /* 0x000000ff3300728c */ /* 0x000fe2000bf05270 */
[----:B------:R-:W-:Y:S11]  /*7700*/  LEA R3, R89, UR49, 0x3 ;  /* 0x0000003159037c11 */ /* 0x000ff6000f8e18ff */
[----:B------:R-:W-:Y:S01]  /*7710*/  @P1 SHF.L.U32 R4, R88, 0x1f, RZ ;  /* 0x0000001f58041819 */ /* 0x000fe200000006ff */
[----:B------:R-:W-:Y:S06]  /*7720*/  BRA.U !UP0, `(.L_x_129) ;  /* 0x0000000108247547 */ /* 0x000fec000b800000 */
[----:B------:R-:W3:Y:S01]  /*7730*/  S2R R0, SR_CgaCtaId ;  /* 0x0000000000007919 */ /* 0x000ee20000008800 */
[----:B------:R-:W-:Y:S01]  /*7740*/  IMAD.U32 R2, RZ, RZ, UR50 ;  /* 0x00000032ff027e24 */ /* 0x000fe2000f8e00ff */
[----:B------:R-:W-:Y:S04]  /*7750*/  UIADD3 UR4, UPT, UPT, UR50, 0x1, URZ ;  /* 0x0000000132047890 */ /* 0x000fe8000fffe0ff */
[----:B------:R-:W-:Y:S01]  /*7760*/  @P1 LEA R2, R2, UR49, 0x3 ;  /* 0x0000003102021c11 */ /* 0x000fe2000f8e18ff */
[----:B------:R-:W-:Y:S04]  /*7770*/  UISETP.NE.AND UP0, UPT, UR4, 0x3, UPT ;  /* 0x000000030400788c */ /* 0x000fe8000bf05270 */
[----:B------:R-:W-:Y:S01]  /*7780*/  @P1 VIADD R5, R2, 0x118 ;  /* 0x0000011802051836 */ /* 0x000fe20000000000 */
[----:B------:R-:W-:Y:S04]  /*7790*/  USEL UR50, UR4, URZ, UP0 ;  /* 0x000000ff04327287 */ /* 0x000fe80008000000 */
[----:B---3--:R-:W-:Y:S04]  /*77a0*/  @P1 PRMT R0, R0, 0x654, R5 ;  /* 0x0000065400001816 */ /* 0x008fe80000000005 */
[----:B------:R3:W-:Y:S04]  /*77b0*/  @P1 SYNCS.ARRIVE.TRANS64.RED.A1T0 RZ, [R0+URZ], RZ ;  /* 0x000000ff00ff19a7 */ /* 0x0007e800081004ff */
.L_x_129:
[----:B------:R-:W4:Y:S01]  /*77c0*/  @P1 SYNCS.PHASECHK.TRANS64.TRYWAIT P0, [R3+URZ+0x100], R4 ;  /* 0x00010004030015a7 */ /* 0x000f2200080011ff */
[----:B------:R-:W-:Y:S01]  /*77d0*/  BSSY B1, `(.L_x_130) ;  /* 0x0000015000017945 */ /* 0x000fe20003800000 */
[----:B----4-:R-:W-:Y:S03]  /*77e0*/  @P1 SEL R86, RZ, 0x1, !P0 ;  /* 0x00000001ff561807 */ /* 0x010fe60004000000 */
[----:B------:R-:W-:Y:S05]  /*77f0*/  @!P1 BRA `(.L_x_131) ;  /* 0x0000000000489947 */ /* 0x000fea0003800000 */
[----:B------:R-:W-:Y:S01]  /*7800*/  ISETP.NE.AND P1, PT, R90, RZ, PT ;  /* 0x000000ff5a00720c */ /* 0x000fe20003f25270 */
[----:B------:R-:W-:Y:S01]  /*7810*/  BSSY B0, `(.L_x_132) ;  /* 0x000000a000007945 */ /* 0x000fe20003800000 */
[----:B------:R-:W-:Y:S11]  /*7820*/  ISETP.NE.AND P0, PT, R86, RZ, PT ;  /* 0x000000ff5600720c */ /* 0x000ff60003f05270 */
[----:B------:R-:W-:Y:S04]  /*7830*/  @P1 IMAD R89, R89, 0x2000, R74 ;  /* 0x0000200059591824 */ /* 0x000fe800078e024a */
[----:B------:R-:W-:Y:S01]  /*7840*/  @P1 IMAD.IADD R4, R81, 0x1, R89 ;  /* 0x0000000151041824 */ /* 0x000fe200078e0259 */
[----:B------:R-:W-:Y:S03]  /*7850*/  @P1 IADD3 R2, PT, PT, R80, R89, RZ ;  /* 0x0000005950021210 */ /* 0x000fe60007ffe0ff */
[----:B---3--:R-:W-:Y:S01]  /*7860*/  @P1 IMAD.IADD R0, R73, 0x1, R4 ;  /* 0x0000000149001824 */ /* 0x008fe200078e0204 */
[----:B------:R-:W-:Y:S06]  /*7870*/  @P0 BRA `(.L_x_133) ;  /* 0x00000000000c0947 */ /* 0x000fec0003800000 */
[----:B------:R-:W-:Y:S04]  /*7880*/  SHF.L.U32 R88, R88, 0x1f, RZ ;  /* 0x0000001f58587819 */ /* 0x000fe800000006ff */
[----:B------:R-:W3:Y:S02]  /*7890*/  SYNCS.PHASECHK.TRANS64.TRYWAIT P0, [R3+URZ+0x100], R88 ;  /* 0x00010058030075a7 */ /* 0x000ee400080011ff */
[----:B---3--:R-:W-:Y:S05]  /*78a0*/  @!P0 BRA `(.L_x_134) ;  /* 0x0000001800808947 */ /* 0x008fea0003800000 */
.L_x_133:
[----:B------:R-:W-:Y:S05]  /*78b0*/  BSYNC B0 ;  /* 0x0000000000007941 */ /* 0x000fea0003800000 */
.L_x_132:
[----:B------:R-:W-:Y:S11]  /*78c0*/  ISETP.NE.AND P0, PT, R90, RZ, PT ;  /* 0x000000ff5a00720c */ /* 0x000ff60003f05270 */
[----:B------:R-:W-:Y:S02]  /*78d0*/  @!UPT UIADD3 URZ, UPT, UPT, URZ, URZ, URZ ;  /* 0x000000fffffff290 */ /* 0x000fe4000fffe0ff */
[----:B------:R4:W1:Y:S04]  /*78e0*/  @P0 LDS.128 R44, [R89] ;  /* 0x00000000592c0984 */ /* 0x0008680000000c00 */
[----:B------:R4:W1:Y:S04]  /*78f0*/  @P0 LDS.128 R52, [R2+0x20] ;  /* 0x0000200002340984 */ /* 0x0008680000000c00 */
[----:B------:R4:W1:Y:S04]  /*7900*/  @P0 LDS.128 R48, [R4+0x10] ;  /* 0x0000100004300984 */ /* 0x0008680000000c00 */
[----:B------:R4:W1:Y:S02]  /*7910*/  @P0 LDS.128 R56, [R0+0x10] ;  /* 0x0000100000380984 */ /* 0x0008640000000c00 */
.L_x_131:
[----:B------:R-:W-:Y:S05]  /*7920*/  BSYNC B1 ;  /* 0x0000000000017941 */ /* 0x000fea0003800000 */
.L_x_130:
[----:B---3--:R-:W-:Y:S05]  /*7930*/  VIADD R3, R25, 0x10 ;  /* 0x0000001019037836 */ /* 0x008fea0000000000 */
[----:B------:R-:W-:Y:S04]  /*7940*/  SHF.R.U32.HI R3, RZ, 0x15, R3 ;  /* 0x00000015ff037819 */ /* 0x000fe80000011603 */
[----:B------:R-:W-:Y:S11]  /*7950*/  LOP3.LUT P0, RZ, R3, 0x3, R64, 0x48, !PT ;  /* 0x0000000303ff7812 */ /* 0x000ff60007804840 */
[----:B------:R-:W-:Y:S02]  /*7960*/  @!UPT UIADD3 URZ, UPT, UPT, URZ, URZ, URZ ;  /* 0x000000fffffff290 */ /* 0x000fe4000fffe0ff */
[----:B------:R-:W-:Y:S05]  /*7970*/  @!P0 BRA `(.L_x_135) ;  /* 0x0000000000408947 */ /* 0x000fea0003800000 */
[----:B------:R-:W3:Y:S01]  /*7980*/  LDCU.64 UR8, c[0x4][0x70] ;  /* 0x01000e00ff0877ac */ /* 0x000ee20008000a00 */
[----:B------:R-:W-:Y:S01]  /*7990*/  MOV R3, 0x0 ;  /* 0x0000000000037802 */ /* 0x000fe20000000f00 */
[----:B------:R-:W-:Y:S02]  /*79a0*/  HFMA2 R12, -RZ, RZ, 0, 5.9604644775390625e-08 ;  /* 0x00000001ff0c7431 */ /* 0x000fe400000001ff */
[----:B------:R-:W-:Y:S02]  /*79b0*/  IMAD.MOV.U32 R8, RZ, RZ, 0x192 ;  /* 0x00000192ff087424 */ /* 0x000fe400078e00ff */
[----:B------:R-:W-:Y:S01]  /*79c0*/  IMAD.MOV.U32 R13, RZ, RZ, RZ ;  /* 0x000000ffff0d7224 */ /* 0x000fe200078e00ff */
[----:B------:R-:W5:Y:S01]  /*79d0*/  LDCU.64 UR6, c[0x4][0x78] ;  /* 0x01000f00ff0677ac */ /* 0x000f620008000a00 */
[----:B----4-:R-:W4:Y:S01]  /*79e0*/  LDC.64 R2, c[0x4][R3] ;  /* 0x0100000003027b82 */ /* 0x010f220000000a00 */
[----:B------:R-:W2:Y:S01]  /*79f0*/  LDCU.64 UR4, c[0x4][0x10] ;  /* 0x01000200ff0477ac */ /* 0x000ea20008000a00 */
[----:B---3--:R-:W-:Y:S01]  /*7a00*/  MOV R5, UR9 ;  /* 0x0000000900057c02 */ /* 0x008fe20008000f00 */
[----:B------:R-:W-:Y:S01]  /*7a10*/  IMAD.U32 R4, RZ, RZ, UR8 ;  /* 0x00000008ff047e24 */ /* 0x000fe2000f8e00ff */
[----:B-----5:R-:W-:Y:S01]  /*7a20*/  MOV R7, UR7 ;  /* 0x0000000700077c02 */ /* 0x020fe20008000f00 */
[----:B------:R-:W-:Y:S01]  /*7a30*/  IMAD.U32 R6, RZ, RZ, UR6 ;  /* 0x00000006ff067e24 */ /* 0x000fe2000f8e00ff */
[----:B--2---:R-:W-:Y:S01]  /*7a40*/  MOV R11, UR5 ;  /* 0x00000005000b7c02 */ /* 0x004fe20008000f00 */
[----:B------:R-:W-:Y:S02]  /*7a50*/  IMAD.U32 R10, RZ, RZ, UR4 ;  /* 0x00000004ff0a7e24 */ /* 0x000fe4000f8e00ff */
[----:B------:R-:W-:Y:S07]  /*7a60*/  LEPC R20, `(.L_x_135) ;  /* 0x000000001014794e */ /* 0x000fee0000000000 */
[----:B-1--4-:R-:W-:Y:S05]  /*7a70*/  CALL.ABS.NOINC R2 ;  /* 0x0000000002007343 */ /* 0x012fea0003c00000 */
.L_x_135:
[----:B------:R-:W-:Y:S01]  /*7a80*/  ISETP.NE.AND P0, PT, R75, RZ, PT ;  /* 0x000000ff4b00720c */ /* 0x000fe20003f05270 */
[----:B------:R-:W-:Y:S05]  /*7a90*/  WARPSYNC.ALL ;  /* 0x0000000000007948 */ /* 0x000fea0003800000 */
[----:B------:R-:W-:Y:S01]  /*7aa0*/  R2UR UR4, R25 ;  /* 0x00000000190472ca */ /* 0x000fe200000e0000 */
[----:B------:R-:W-:Y:S01]  /*7ab0*/  USHF.L.U32 UR6, UR47, 0xd, URZ ;  /* 0x0000000d2f067899 */ /* 0x000fe200080006ff */
[----:B------:R-:W-:Y:S01]  /*7ac0*/  IADD3 R79, PT, PT, R79, 0x180, RZ ;  /* 0x000001804f4f7810 */ /* 0x000fe20007ffe0ff */
[----:B------:R-:W-:Y:S03]  /*7ad0*/  BSSY.RECONVERGENT B0, `(.L_x_136) ;  /* 0x0000044000007945 */ /* 0x000fe60003800200 */
[----:B------:R-:W-:Y:S02]  /*7ae0*/  LOP3.LUT R79, R79, 0xfefffff8, RZ, 0xc0, !PT ;  /* 0xfefffff84f4f7812 */ /* 0x000fe400078ec0ff */
[----:B------:R-:W-:Y:S04]  /*7af0*/  IADD3 R21, PT, PT, R74, UR6, RZ ;  /* 0x000000064a157c10 */ /* 0x000fe8000fffe0ff */
[-C--:B------:R-:W-:Y:S01]  /*7b00*/  IADD3 R20, PT, PT, R81, R21.reuse, RZ ;  /* 0x0000001551147210 */ /* 0x080fe20007ffe0ff */
[----:B----4-:R-:W3:Y:S01]  /*7b10*/  LDTM.x16 R4, tmem[UR4+0x10] ;  /* 0x00001004000479ee */ /* 0x010ee20008240000 */
[----:B------:R-:W-:Y:S01]  /*7b20*/  NOP ;  /* 0x0000000000007918 */ /* 0x000fe20000000000 */
[----:B---3--:R3:W-:Y:S01]  /*7b30*/  SYNCS.ARRIVE.TRANS64.RED.A1T0 RZ, [R79+URZ], RZ ;  /* 0x000000ff4fff79a7 */ /* 0x0087e200081004ff */
[----:B------:R-:W-:Y:S02]  /*7b40*/  IADD3 R80, PT, PT, R80, R21, RZ ;  /* 0x0000001550507210 */ /* 0x000fe40007ffe0ff */
[----:B------:R-:W-:Y:S01]  /*7b50*/  IADD3 R21, PT, PT, R73, R20, RZ ;  /* 0x0000001449157210 */ /* 0x000fe20007ffe0ff */
[C---:B------:R-:W-:Y:S01]  /*7b60*/  FMUL R3, R24.reuse, R4 ;  /* 0x0000000418037220 */ /* 0x040fe20000400000 */
[C---:B------:R-:W-:Y:S01]  /*7b70*/  FMUL R0, R24.reuse, R5 ;  /* 0x0000000518007220 */ /* 0x040fe20000400000 */
[C---:B------:R-:W-:Y:S01]  /*7b80*/  FMUL R5, R24.reuse, R6 ;  /* 0x0000000618057220 */ /* 0x040fe20000400000 */
[----:B------:R-:W-:Y:S01]  /*7b90*/  FMUL R2, R24, R7 ;  /* 0x0000000718027220 */ /* 0x000fe20000400000 */
[----:B-1----:R-:W-:Y:S01]  /*7ba0*/  FFMA R28, R26, R44, R3 ;  /* 0x0000002c1a1c7223 */ /* 0x002fe20000000003 */
        /* <DEDUP_REMOVED lines=10> */
[----:B------:R3:W-:Y:S01]  /*7c50*/  STS.128 [R74+UR6], R28 ;  /* 0x0000001c4a007988 */ /* 0x0007e20008000c06 */
        /* <DEDUP_REMOVED lines=25> */
[----:B-1----:R-:W1:Y:S02]  /*7df0*/  FENCE.VIEW.ASYNC.S ;  /* 0x00000000000073c6 */ /* 0x002e640000000000 */
[----:B-1----:R-:W-:Y:S06]  /*7e00*/  BAR.SYNC.DEFER_BLOCKING 0x1, 0x80 ;  /* 0x0042000000007b1d */ /* 0x002fec0000010000 */
[----:B------:R-:W-:Y:S05]  /*7e10*/  @P0 BRA `(.L_x_137) ;  /* 0x00000000003c0947 */ /* 0x000fea0003800000 */
[----:B------:R-:W1:Y:S01]  /*7e20*/  LDCU.64 UR10, c[0x0][0x348] ;  /* 0x00006900ff0a77ac */ /* 0x000e620008000a00 */
[----:B------:R-:W-:Y:S02]  /*7e30*/  UIADD3 UR5, UPT, UPT, UR49, UR6, URZ ;  /* 0x0000000631057290 */ /* 0x000fe4000fffe0ff */
[----:B------:R-:W-:Y:S02]  /*7e40*/  UIADD3 UR13, UPT, UPT, UR45, 0x10, URZ ;  /* 0x000000102d0d7890 */ /* 0x000fe4000fffe0ff */
[----:B------:R-:W-:Y:S02]  /*7e50*/  UIADD3 UR12, UPT, UPT, UR5, 0x200, URZ ;  /* 0x00000200050c7890 */ /* 0x000fe4000fffe0ff */
[----:B------:R-:W-:Y:S01]  /*7e60*/  UIADD3 UR8, UPT, UPT, UR5, 0x1200, URZ ;  /* 0x0000120005087890 */ /* 0x000fe2000fffe0ff */
[----:B------:R-:W-:Y:S01]  /*7e70*/  UMOV UR14, UR46 ;  /* 0x0000002e000e7c82 */ /* 0x000fe20008000000 */
[----:B------:R-:W-:Y:S01]  /*7e80*/  UMOV UR15, UR36 ;  /* 0x00000024000f7c82 */ /* 0x000fe20008000000 */
[----:B------:R-:W-:Y:S02]  /*7e90*/  UIADD3 UR9, UPT, UPT, UR45, 0x30, URZ ;  /* 0x000000302d097890 */ /* 0x000fe4000fffe0ff */
[----:B-1----:R-:W-:Y:S03]  /*7ea0*/  UIADD3 UR4, UP0, UPT, UR10, 0x680, URZ ;  /* 0x000006800a047890 */ /* 0x002fe6000ff1e0ff */
[----:B------:R-:W-:Y:S01]  /*7eb0*/  UMOV UR10, UR46 ;  /* 0x0000002e000a7c82 */ /* 0x000fe20008000000 */
[----:B------:R-:W-:Y:S03]  /*7ec0*/  UIADD3.X UR5, UPT, UPT, URZ, UR11, URZ, UP0, !UPT ;  /* 0x0000000bff057290 */ /* 0x000fe600087fe4ff */
[----:B------:R-:W-:Y:S06]  /*7ed0*/  UMOV UR11, UR36 ;  /* 0x00000024000b7c82 */ /* 0x000fec0008000000 */
[----:B------:R1:W-:Y:S01]  /*7ee0*/  UTMASTG.3D [UR12], [UR4] ;  /* 0x0000000c040073b5 */ /* 0x0003e20008010000 */
[----:B------:R1:W-:Y:S02]  /*7ef0*/  UTMASTG.3D [UR8], [UR4] ;  /* 0x00000008040073b5 */ /* 0x0003e40008010000 */
[----:B-1----:R0:W-:Y:S02]  /*7f00*/  UTMACMDFLUSH ;  /* 0x00000000000079b7 */ /* 0x0021e40000000000 */
.L_x_137:
[----:B------:R-:W-:Y:S05]  /*7f10*/  BSYNC.RECONVERGENT B0 ;  /* 0x0000000000007941 */ /* 0x000fea0003800200 */
.L_x_136:
[----:B------:R-:W-:Y:S01]  /*7f20*/  UIADD3 UR4, UPT, UPT, UR47, 0x1, URZ ;  /* 0x000000012f047890 */ /* 0x000fe2000fffe0ff */
[----:B------:R-:W-:Y:S03]  /*7f30*/  BSSY.RECONVERGENT B0, `(.L_x_138) ;  /* 0x0000008000007945 */ /* 0x000fe60003800200 */
[----:B------:R-:W-:Y:S04]  /*7f40*/  UISETP.NE.AND UP0, UPT, UR4, 0x3, UPT ;  /* 0x000000030400788c */ /* 0x000fe8000bf05270 */
[----:B------:R-:W-:Y:S02]  /*7f50*/  UISETP.EQ.XOR UP1, UPT, UR44, 0x3, !UP0 ;  /* 0x000000032c00788c */ /* 0x000fe4000c722a70 */
[----:B------:R-:W-:Y:S02]  /*7f60*/  USEL UR48, UR4, URZ, UP0 ;  /* 0x000000ff04307287 */ /* 0x000fe40008000000 */
[----:B------:R-:W-:Y:S04]  /*7f70*/  USEL UR5, URZ, 0x1, !UP1 ;  /* 0x00000001ff057887 */ /* 0x000fe8000c800000 */
[----:B------:R-:W-:Y:S01]  /*7f80*/  ULOP3.LUT UR52, UR52, UR5, URZ, 0x3c, !UPT ;  /* 0x0000000534347292 */ /* 0x000fe2000f8e3cff */
[----:B------:R-:W-:Y:S11]  /*7f90*/  @P0 BRA `(.L_x_139) ;  /* 0x0000000000040947 */ /* 0x000ff60003800000 */
[----:B------:R-:W-:Y:S04]  /*7fa0*/  DEPBAR.LE SB0, 0x1 ;  /* 0x000080400000791a */ /* 0x000fe80000000000 */
.L_x_139:
[----:B------:R-:W-:Y:S05]  /*7fb0*/  BSYNC.RECONVERGENT B0 ;  /* 0x0000000000007941 */ /* 0x000fea0003800200 */
.L_x_138:
[----:B------:R-:W-:Y:S01]  /*7fc0*/  BAR.SYNC.DEFER_BLOCKING 0x1, 0x80 ;  /* 0x0042000000007b1d */ /* 0x000fe20000010000 */
[----:B------:R-:W-:Y:S01]  /*7fd0*/  UISETP.NE.AND UP0, UPT, UR51, -0x2, UPT ;  /* 0xfffffffe3300788c */ /* 0x000fe2000bf05270 */
[----:B------:R-:W-:Y:S08]  /*7fe0*/  IADD3 R0, PT, PT, R22, 0x1, RZ ;  /* 0x0000000116007810 */ /* 0x000ff00007ffe0ff */
[----:B------:R-:W-:Y:S05]  /*7ff0*/  BRA.U !UP0, `(.L_x_140) ;  /* 0x0000000108287547 */ /* 0x000fea000b800000 */
[----:B------:R-:W1:Y:S01]  /*8000*/  S2R R2, SR_CgaCtaId ;  /* 0x0000000000027919 */ /* 0x000e620000008800 */
[----:B------:R-:W-:Y:S01]  /*8010*/  ISETP.NE.AND P0, PT, R78, RZ, PT ;  /* 0x000000ff4e00720c */ /* 0x000fe20003f05270 */
[----:B------:R-:W-:Y:S01]  /*8020*/  IMAD.U32 R3, RZ, RZ, UR50 ;  /* 0x00000032ff037e24 */ /* 0x000fe2000f8e00ff */
[----:B------:R-:W-:Y:S04]  /*8030*/  UIADD3 UR4, UPT, UPT, UR50, 0x1, URZ ;  /* 0x0000000132047890 */ /* 0x000fe8000fffe0ff */
[----:B------:R-:W-:Y:S04]  /*8040*/  UISETP.NE.AND UP0, UPT, UR4, 0x3, UPT ;  /* 0x000000030400788c */ /* 0x000fe8000bf05270 */
[----:B------:R-:W-:Y:S03]  /*8050*/  USEL UR50, UR4, URZ, UP0 ;  /* 0x000000ff04327287 */ /* 0x000fe60008000000 */
[----:B------:R-:W-:Y:S05]  /*8060*/  @P0 LEA R3, R3, UR49, 0x3 ;  /* 0x0000003103030c11 */ /* 0x000fea000f8e18ff */
[----:B------:R-:W-:Y:S05]  /*8070*/  @P0 VIADD R3, R3, 0x118 ;  /* 0x0000011803030836 */ /* 0x000fea0000000000 */
[----:B-1----:R-:W-:Y:S04]  /*8080*/  @P0 PRMT R2, R2, 0x654, R3 ;  /* 0x0000065402020816 */ /* 0x002fe80000000003 */
[----:B------:R1:W-:Y:S03]  /*8090*/  @P0 SYNCS.ARRIVE.TRANS64.RED.A1T0 RZ, [R2+URZ], RZ ;  /* 0x000000ff02ff09a7 */ /* 0x0003e600081004ff */
.L_x_140:
[----:B------:R-:W-:Y:S01]  /*80a0*/  R2UR UR4, R65 ;  /* 0x00000000410472ca */ /* 0x000fe200000e0000 */
[----:B------:R-:W-:Y:S01]  /*80b0*/  UISETP.NE.AND UP0, UPT, UR62, URZ, UPT ;  /* 0x000000ff3e00728c */ /* 0x000fe2000bf05270 */
[----:B------:R-:W-:Y:S01]  /*80c0*/  ISETP.NE.AND P0, PT, R68, 0x2, PT ;  /* 0x000000024400780c */ /* 0x000fe20003f05270 */
[----:B------:R-:W-:Y:S01]  /*80d0*/  UIADD3 UR25, UPT, UPT, UR37, UR63, URZ ;  /* 0x0000003f25197290 */ /* 0x000fe2000fffe0ff */
[----:B------:R-:W-:Y:S01]  /*80e0*/  ISETP.NE.AND P1, PT, R0, 0x4, PT ;  /* 0x000000040000780c */ /* 0x000fe20003f25270 */
[----:B------:R-:W-:Y:S01]  /*80f0*/  UIADD3 UR51, UPT, UPT, UR51, 0x2, URZ ;  /* 0x0000000233337890 */ /* 0x000fe2000fffe0ff */
[----:B-1----:R-:W-:Y:S01]  /*8100*/  SEL R2, RZ, 0x1, P0 ;  /* 0x00000001ff027807 */ /* 0x002fe20000000000 */
[----:B------:R-:W-:Y:S01]  /*8110*/  UMOV UR36, UR61 ;  /* 0x0000003d00247c82 */ /* 0x000fe20008000000 */
[----:B------:R-:W-:Y:S02]  /*8120*/  SEL R3, RZ, 0x1, P1 ;  /* 0x00000001ff037807 */ /* 0x000fe40000800000 */
[----:B------:R-:W-:Y:S02]  /*8130*/  LOP3.LUT R71, R71, R2, RZ, 0x3c, !PT ;  /* 0x0000000247477212 */ /* 0x000fe400078e3cff */
[----:B------:R-:W-:Y:S01]  /*8140*/  LOP3.LUT R72, R72, R3, RZ, 0x3c, !PT ;  /* 0x0000000348487212 */ /* 0x000fe200078e3cff */
[----:B------:R-:W-:Y:S01]  /*8150*/  UIADD3 UR20, UPT, UPT, UR38, UR4, URZ ;  /* 0x0000000426147290 */ /* 0x000fe2000fffe0ff */
[----:B------:R-:W-:Y:S02]  /*8160*/  SEL R68, R68, RZ, P0 ;  /* 0x000000ff44447207 */ /* 0x000fe40000000000 */
[----:B------:R-:W-:Y:S01]  /*8170*/  SEL R22, R0, RZ, P1 ;  /* 0x000000ff00167207 */ /* 0x000fe20000800000 */
[----:B------:R-:W-:Y:S08]  /*8180*/  BRA.U UP0, `(.L_x_141) ;  /* 0xffffffdd00e47547 */ /* 0x000ff0000b83ffff */
[----:B------:R-:W-:-:S13]  /*8190*/  R2UR UR4, R66 ;  /* 0x00000000420472ca */ /* 0x000fda00000e0000 */
[----:B------:R-:W-:-:S09]  /*81a0*/  UISETP.NE.AND UP0, UPT, UR4, URZ, UPT ;  /* 0x000000ff0400728c */ /* 0x000fd2000bf05270 */
[----:B------:R-:W-:Y:S05]  /*81b0*/  BRA.U !UP0, `(.L_x_142) ;  /* 0x0000000108487547 */ /* 0x000fea000b800000 */
[----:B------:R-:W1:Y:S02]  /*81c0*/  LDCU.64 UR4, c[0x0][0x890] ;  /* 0x00011200ff0477ac */ /* 0x000e640008000a00 */
[----:B-1----:R-:W-:-:S04]  /*81d0*/  UISETP.NE.U32.AND UP0, UPT, UR4, URZ, UPT ;  /* 0x000000ff0400728c */ /* 0x002fc8000bf05070 */
[----:B------:R-:W-:-:S09]  /*81e0*/  UISETP.NE.AND.EX UP0, UPT, UR5, URZ, UPT, UP0 ;  /* 0x000000ff0500728c */ /* 0x000fd2000bf05300 */
[----:B------:R-:W-:Y:S05]  /*81f0*/  BRA.U UP0, `(.L_x_143) ;  /* 0x00000001000c7547 */ /* 0x000fea000b800000 */
[----:B------:R-:W-:-:S13]  /*8200*/  FSETP.NEU.AND P0, PT, R26, RZ, PT ;  /* 0x000000ff1a00720b */ /* 0x000fda0003f0d000 */
[----:B------:R-:W-:Y:S05]  /*8210*/  @!P0 EXIT ;  /* 0x000000000000894d */ /* 0x000fea0003800000 */
[----:B------:R-:W-:Y:S05]  /*8220*/  BRA `(.L_x_142) ;  /* 0x00000000002c7947 */ /* 0x000fea0003800000 */
.L_x_143:
[----:B------:R-:W-:Y:S01]  /*8230*/  ISETP.NE.AND P0, PT, R67, RZ, PT ;  /* 0x000000ff4300720c */ /* 0x000fe20003f05270 */
[----:B------:R-:W-:-:S12]  /*8240*/  BSSY.RECONVERGENT B0, `(.L_x_142) ;  /* 0x0000009000007945 */ /* 0x000fd80003800200 */
[----:B------:R-:W-:Y:S05]  /*8250*/  @P0 BRA `(.L_x_144) ;  /* 0x0000000000140947 */ /* 0x000fea0003800000 */
[----:B------:R-:W1:Y:S02]  /*8260*/  LDCU.64 UR4, c[0x0][0x888] ;  /* 0x00011100ff0477ac */ /* 0x000e640008000a00 */
[----:B-1----:R-:W-:-:S04]  /*8270*/  ISETP.NE.U32.AND P0, PT, RZ, UR4, PT ;  /* 0x00000004ff007c0c */ /* 0x002fc8000bf05070 */
[----:B------:R-:W-:-:S13]  /*8280*/  ISETP.NE.AND.EX P0, PT, RZ, UR5, PT, P0 ;  /* 0x00000005ff007c0c */ /* 0x000fda000bf05300 */
[----:B------:R-:W-:Y:S05]  /*8290*/  @!P0 EXIT ;  /* 0x000000000000894d */ /* 0x000fea0003800000 */
[----:B------:R-:W-:Y:S05]  /*82a0*/  BRA `(.L_x_145) ;  /* 0x0000000000087947 */ /* 0x000fea0003800000 */
.L_x_144:
[----:B------:R-:W-:-:S13]  /*82b0*/  FSETP.NEU.AND P0, PT, R26, RZ, PT ;  /* 0x000000ff1a00720b */ /* 0x000fda0003f0d000 */
[----:B------:R-:W-:Y:S05]  /*82c0*/  @!P0 EXIT ;  /* 0x000000000000894d */ /* 0x000fea0003800000 */
.L_x_145:
[----:B------:R-:W-:Y:S05]  /*82d0*/  BSYNC.RECONVERGENT B0 ;  /* 0x0000000000007941 */ /* 0x000fea0003800200 */
.L_x_142:
[----:B------:R-:W1:Y:S01]  /*82e0*/  S2UR UR5, SR_CgaCtaId ;  /* 0x00000000000579c3 */ /* 0x000e620000008800 */
[----:B------:R-:W-:Y:S01]  /*82f0*/  ULEA UR4, UR50, UR49, 0x3 ;  /* 0x0000003132047291 */ /* 0x000fe2000f8e18ff */
[----:B------:R-:W-:-:S04]  /*8300*/  DEPBAR.LE SB0, 0x0 ;  /* 0x000080000000791a */ /* 0x000fc80000000000 */
[----:B------:R-:W-:-:S04]  /*8310*/  UIADD3 UR4, UPT, UPT, UR4, 0x118, URZ ;  /* 0x0000011804047890 */ /* 0x000fc8000fffe0ff */
[----:B-1----:R-:W-:-:S09]  /*8320*/  UPRMT UR4, UR5, 0x654, UR4 ;  /* 0x0000065405047896 */ /* 0x002fd20008000004 */
[----:B------:R-:W-:Y:S01]  /*8330*/  SYNCS.ARRIVE.TRANS64.RED.A1T0 RZ, [UR4], RZ ;  /* 0x000000ffffff79a7 */ /* 0x000fe20008100404 */
[----:B------:R-:W-:Y:S05]  /*8340*/  EXIT ;  /* 0x000000000000794d */ /* 0x000fea0003800000 */
.L_x_25:
[----:B-1----:R1:W3:Y:S02]  /*8350*/  SYNCS.PHASECHK.TRANS64.TRYWAIT P0, [R0+URZ+0x1b0], R3 ;  /* 0x0001b003000075a7 */ /* 0x0022e400080011ff */
[----:B---3--:R-:W-:Y:S05]  /*8360*/  @!P0 NANOSLEEP.SYNCS 0x989680 ;  /* 0x009896800000895d */ /* 0x008fea0003900000 */
[----:B------:R-:W3:Y:S02]  /*8370*/  @!P0 SYNCS.PHASECHK.TRANS64 P0, [R0+URZ+0x1b0], R3 ;  /* 0x0001b003000085a7 */ /* 0x000ee400080010ff */
[----:B---3--:R-:W-:Y:S05]  /*8380*/  @!P0 BRA `(.L_x_25) ;  /* 0xfffffffc00f08947 */ /* 0x008fea000383ffff */
[----:B------:R-:W-:Y:S05]  /*8390*/  BRA `(.L_x_146) ;  /* 0xffffff9800347947 */ /* 0x000fea000383ffff */
.L_x_28:
[----:B-1----:R-:W-:-:S07]  /*83a0*/  MOV R0, UR33 ;  /* 0x0000002100007c02 */ /* 0x002fce0008000f00 */
.L_x_147:
[----:B-1----:R1:W3:Y:S02]  /*83b0*/  SYNCS.PHASECHK.TRANS64.TRYWAIT P0, [R0+URZ+0x80], R3 ;  /* 0x00008003000075a7 */ /* 0x0022e400080011ff */
[----:B---3--:R-:W-:Y:S05]  /*83c0*/  @!P0 NANOSLEEP.SYNCS 0x989680 ;  /* 0x009896800000895d */ /* 0x008fea0003900000 */
[----:B------:R-:W3:Y:S02]  /*83d0*/  @!P0 SYNCS.PHASECHK.TRANS64 P0, [R0+URZ+0x80], R3 ;  /* 0x00008003000085a7 */ /* 0x000ee400080010ff */
[----:B---3--:R-:W-:Y:S05]  /*83e0*/  @!P0 BRA `(.L_x_147) ;  /* 0xfffffffc00f08947 */ /* 0x008fea000383ffff */
[----:B------:R-:W-:Y:S05]  /*83f0*/  BRA `(.L_x_27) ;  /* 0xffffff9800847947 */ /* 0x000fea000383ffff */
.L_x_35:
[----:B-1----:R-:W-:-:S07]  /*8400*/  MOV R0, UR17 ;  /* 0x0000001100007c02 */ /* 0x002fce0008000f00 */
.L_x_148:
[----:B-1----:R1:W3:Y:S02]  /*8410*/  SYNCS.PHASECHK.TRANS64.TRYWAIT P0, [R0+URZ+0x80], R3 ;  /* 0x00008003000075a7 */ /* 0x0022e400080011ff */
[----:B---3--:R-:W-:Y:S05]  /*8420*/  @!P0 NANOSLEEP.SYNCS 0x989680 ;  /* 0x009896800000895d */ /* 0x008fea0003900000 */
[----:B------:R-:W3:Y:S02]  /*8430*/  @!P0 SYNCS.PHASECHK.TRANS64 P0, [R0+URZ+0x80], R3 ;  /* 0x00008003000085a7 */ /* 0x000ee400080010ff */
[----:B---3--:R-:W-:Y:S05]  /*8440*/  @!P0 BRA `(.L_x_148) ;  /* 0xfffffffc00f08947 */ /* 0x008fea000383ffff */
[----:B------:R-:W-:Y:S05]  /*8450*/  BRA `(.L_x_34) ;  /* 0xffffff9c00487947 */ /* 0x000fea000383ffff */
.L_x_40:
[----:B-1----:R1:W3:Y:S02]  /*8460*/  SYNCS.PHASECHK.TRANS64.TRYWAIT P0, [R3+URZ+0x140], R0 ;  /* 0x00014000030075a7 */ /* 0x0022e400080011ff */
[----:B---3--:R-:W-:Y:S05]  /*8470*/  @!P0 NANOSLEEP.SYNCS 0x989680 ;  /* 0x009896800000895d */ /* 0x008fea0003900000 */
[----:B------:R-:W3:Y:S02]  /*8480*/  @!P0 SYNCS.PHASECHK.TRANS64 P0, [R3+URZ+0x140], R0 ;  /* 0x00014000030085a7 */ /* 0x000ee400080010ff */
[----:B---3--:R-:W-:Y:S05]  /*8490*/  @!P0 BRA `(.L_x_40) ;  /* 0xfffffffc00f08947 */ /* 0x008fea000383ffff */
[----:B------:R-:W-:Y:S05]  /*84a0*/  BRA `(.L_x_149) ;  /* 0xffffff9c00ec7947 */ /* 0x000fea000383ffff */
.L_x_44:
[----:B-1----:R-:W-:-:S07]  /*84b0*/  MOV R0, UR4 ;  /* 0x0000000400007c02 */ /* 0x002fce0008000f00 */
.L_x_150:
[----:B-1----:R1:W3:Y:S02]  /*84c0*/  SYNCS.PHASECHK.TRANS64.TRYWAIT P0, [R0+URZ], R3 ;  /* 0x00000003000075a7 */ /* 0x0022e400080011ff */
[----:B---3--:R-:W-:Y:S05]  /*84d0*/  @!P0 NANOSLEEP.SYNCS 0x989680 ;  /* 0x009896800000895d */ /* 0x008fea0003900000 */
[----:B------:R-:W3:Y:S02]  /*84e0*/  @!P0 SYNCS.PHASECHK.TRANS64 P0, [R0+URZ], R3 ;  /* 0x00000003000085a7 */ /* 0x000ee400080010ff */
[----:B---3--:R-:W-:Y:S05]  /*84f0*/  @!P0 BRA `(.L_x_150) ;  /* 0xfffffffc00f08947 */ /* 0x008fea000383ffff */
[----:B------:R-:W-:Y:S05]  /*8500*/  BRA `(.L_x_151) ;  /* 0xffffffa400947947 */ /* 0x000fea000383ffff */
.L_x_45:
[----:B------:R-:W-:-:S07]  /*8510*/  MOV R0, UR5 ;  /* 0x0000000500007c02 */ /* 0x000fce0008000f00 */
.L_x_152:
[----:B-1----:R1:W3:Y:S02]  /*8520*/  SYNCS.PHASECHK.TRANS64.TRYWAIT P0, [R0+URZ], R3 ;  /* 0x00000003000075a7 */ /* 0x0022e400080011ff */
[----:B---3--:R-:W-:Y:S05]  /*8530*/  @!P0 NANOSLEEP.SYNCS 0x989680 ;  /* 0x009896800000895d */ /* 0x008fea0003900000 */
[----:B------:R-:W3:Y:S02]  /*8540*/  @!P0 SYNCS.PHASECHK.TRANS64 P0, [R0+URZ], R3 ;  /* 0x00000003000085a7 */ /* 0x000ee400080010ff */
[----:B---3--:R-:W-:Y:S05]  /*8550*/  @!P0 BRA `(.L_x_152) ;  /* 0xfffffffc00f08947 */ /* 0x008fea000383ffff */
[----:B------:R-:W-:Y:S05]  /*8560*/  BRA `(.L_x_153) ;  /* 0xffffffa400a07947 */ /* 0x000fea000383ffff */
.L_x_46:
[----:B------:R-:W-:-:S07]  /*8570*/  MOV R0, UR5 ;  /* 0x0000000500007c02 */ /* 0x000fce0008000f00 */
.L_x_154:
[----:B-1----:R1:W3:Y:S02]  /*8580*/  SYNCS.PHASECHK.TRANS64.TRYWAIT P0, [R0+URZ], R3 ;  /* 0x00000003000075a7 */ /* 0x0022e400080011ff */
[----:B---3--:R-:W-:Y:S05]  /*8590*/  @!P0 NANOSLEEP.SYNCS 0x989680 ;  /* 0x009896800000895d */ /* 0x008fea0003900000 */
[----:B------:R-:W3:Y:S02]  /*85a0*/  @!P0 SYNCS.PHASECHK.TRANS64 P0, [R0+URZ], R3 ;  /* 0x00000003000085a7 */ /* 0x000ee400080010ff */
[----:B---3--:R-:W-:Y:S05]  /*85b0*/  @!P0 BRA `(.L_x_154) ;  /* 0xfffffffc00f08947 */ /* 0x008fea000383ffff */
[----:B------:R-:W-:Y:S05]  /*85c0*/  BRA `(.L_x_155) ;  /* 0xffffffa400ac7947 */ /* 0x000fea000383ffff */
.L_x_47:
[----:B------:R-:W-:-:S07]  /*85d0*/  MOV R0, UR5 ;  /* 0x0000000500007c02 */ /* 0x000fce0008000f00 */
.L_x_156:
[----:B-1----:R1:W3:Y:S02]  /*85e0*/  SYNCS.PHASECHK.TRANS64.TRYWAIT P0, [R0+URZ], R3 ;  /* 0x00000003000075a7 */ /* 0x0022e400080011ff */
[----:B---3--:R-:W-:Y:S05]  /*85f0*/  @!P0 NANOSLEEP.SYNCS 0x989680 ;  /* 0x009896800000895d */ /* 0x008fea0003900000 */
[----:B------:R-:W3:Y:S02]  /*8600*/  @!P0 SYNCS.PHASECHK.TRANS64 P0, [R0+URZ], R3 ;  /* 0x00000003000085a7 */ /* 0x000ee400080010ff */
[----:B---3--:R-:W-:Y:S05]  /*8610*/  @!P0 BRA `(.L_x_156) ;  /* 0xfffffffc00f08947 */ /* 0x008fea000383ffff */
[----:B------:R-:W-:Y:S05]  /*8620*/  BRA `(.L_x_157) ;  /* 0xffffffa400b87947 */ /* 0x000fea000383ffff */
.L_x_48:
[----:B------:R-:W-:-:S07]  /*8630*/  MOV R0, UR5 ;  /* 0x0000000500007c02 */ /* 0x000fce0008000f00 */
.L_x_158:
[----:B-1----:R1:W3:Y:S02]  /*8640*/  SYNCS.PHASECHK.TRANS64.TRYWAIT P0, [R0+URZ], R3 ;  /* 0x00000003000075a7 */ /* 0x0022e400080011ff */
[----:B---3--:R-:W-:Y:S05]  /*8650*/  @!P0 NANOSLEEP.SYNCS 0x989680 ;  /* 0x009896800000895d */ /* 0x008fea0003900000 */
[----:B------:R-:W3:Y:S02]  /*8660*/  @!P0 SYNCS.PHASECHK.TRANS64 P0, [R0+URZ], R3 ;  /* 0x00000003000085a7 */ /* 0x000ee400080010ff */
[----:B---3--:R-:W-:Y:S05]  /*8670*/  @!P0 BRA `(.L_x_158) ;  /* 0xfffffffc00f08947 */ /* 0x008fea000383ffff */
[----:B------:R-:W-:Y:S05]  /*8680*/  BRA `(.L_x_159) ;  /* 0xffffffa400c47947 */ /* 0x000fea000383ffff */
.L_x_49:
[----:B------:R-:W-:-:S07]  /*8690*/  MOV R0, UR5 ;  /* 0x0000000500007c02 */ /* 0x000fce0008000f00 */
.L_x_160:
[----:B-1----:R1:W3:Y:S02]  /*86a0*/  SYNCS.PHASECHK.TRANS64.TRYWAIT P0, [R0+URZ], R3 ;  /* 0x00000003000075a7 */ /* 0x0022e400080011ff */
[----:B---3--:R-:W-:Y:S05]  /*86b0*/  @!P0 NANOSLEEP.SYNCS 0x989680 ;  /* 0x009896800000895d */ /* 0x008fea0003900000 */
[----:B------:R-:W3:Y:S02]  /*86c0*/  @!P0 SYNCS.PHASECHK.TRANS64 P0, [R0+URZ], R3 ;  /* 0x00000003000085a7 */ /* 0x000ee400080010ff */
[----:B---3--:R-:W-:Y:S05]  /*86d0*/  @!P0 BRA `(.L_x_160) ;  /* 0xfffffffc00f08947 */ /* 0x008fea000383ffff */
[----:B------:R-:W-:Y:S05]  /*86e0*/  BRA `(.L_x_161) ;  /* 0xffffffa400d07947 */ /* 0x000fea000383ffff */
.L_x_50:
[----:B------:R-:W-:-:S07]  /*86f0*/  MOV R0, UR5 ;  /* 0x0000000500007c02 */ /* 0x000fce0008000f00 */
.L_x_162:
[----:B-1----:R1:W3:Y:S02]  /*8700*/  SYNCS.PHASECHK.TRANS64.TRYWAIT P0, [R0+URZ], R3 ;  /* 0x00000003000075a7 */ /* 0x0022e400080011ff */
[----:B---3--:R-:W-:Y:S05]  /*8710*/  @!P0 NANOSLEEP.SYNCS 0x989680 ;  /* 0x009896800000895d */ /* 0x008fea0003900000 */
[----:B------:R-:W3:Y:S02]  /*8720*/  @!P0 SYNCS.PHASECHK.TRANS64 P0, [R0+URZ], R3 ;  /* 0x00000003000085a7 */ /* 0x000ee400080010ff */
[----:B---3--:R-:W-:Y:S05]  /*8730*/  @!P0 BRA `(.L_x_162) ;  /* 0xfffffffc00f08947 */ /* 0x008fea000383ffff */
[----:B------:R-:W-:Y:S05]  /*8740*/  BRA `(.L_x_163) ;  /* 0xffffffa400dc7947 */ /* 0x000fea000383ffff */
.L_x_51:
[----:B------:R-:W-:-:S07]  /*8750*/  MOV R0, UR5 ;  /* 0x0000000500007c02 */ /* 0x000fce0008000f00 */
.L_x_164:
[----:B-1----:R1:W3:Y:S02]  /*8760*/  SYNCS.PHASECHK.TRANS64.TRYWAIT P0, [R0+URZ], R3 ;  /* 0x00000003000075a7 */ /* 0x0022e400080011ff */
[----:B---3--:R-:W-:Y:S05]  /*8770*/  @!P0 NANOSLEEP.SYNCS 0x989680 ;  /* 0x009896800000895d */ /* 0x008fea0003900000 */
[----:B------:R-:W3:Y:S02]  /*8780*/  @!P0 SYNCS.PHASECHK.TRANS64 P0, [R0+URZ], R3 ;  /* 0x00000003000085a7 */ /* 0x000ee400080010ff */
[----:B---3--:R-:W-:Y:S05]  /*8790*/  @!P0 BRA `(.L_x_164) ;  /* 0xfffffffc00f08947 */ /* 0x008fea000383ffff */
[----:B------:R-:W-:Y:S05]  /*87a0*/  BRA `(.L_x_165) ;  /* 0xffffffa400e87947 */ /* 0x000fea000383ffff */
.L_x_52:
[----:B------:R-:W-:-:S07]  /*87b0*/  MOV R0, UR5 ;  /* 0x0000000500007c02 */ /* 0x000fce0008000f00 */
.L_x_166:
[----:B-1----:R1:W3:Y:S02]  /*87c0*/  SYNCS.PHASECHK.TRANS64.TRYWAIT P0, [R0+URZ], R3 ;  /* 0x00000003000075a7 */ /* 0x0022e400080011ff */
[----:B---3--:R-:W-:Y:S05]  /*87d0*/  @!P0 NANOSLEEP.SYNCS 0x989680 ;  /* 0x009896800000895d */ /* 0x008fea0003900000 */
[----:B------:R-:W3:Y:S02]  /*87e0*/  @!P0 SYNCS.PHASECHK.TRANS64 P0, [R0+URZ], R3 ;  /* 0x00000003000085a7 */ /* 0x000ee400080010ff */
[----:B---3--:R-:W-:Y:S05]  /*87f0*/  @!P0 BRA `(.L_x_166) ;  /* 0xfffffffc00f08947 */ /* 0x008fea000383ffff */
[----:B------:R-:W-:Y:S05]  /*8800*/  BRA `(.L_x_167) ;  /* 0xffffffa400f47947 */ /* 0x000fea000383ffff */
.L_x_53:
[----:B------:R-:W-:-:S07]  /*8810*/  MOV R0, UR5 ;  /* 0x0000000500007c02 */ /* 0x000fce0008000f00 */
.L_x_168:
[----:B-1----:R1:W3:Y:S02]  /*8820*/  SYNCS.PHASECHK.TRANS64.TRYWAIT P0, [R0+URZ], R3 ;  /* 0x00000003000075a7 */ /* 0x0022e400080011ff */
[----:B---3--:R-:W-:Y:S05]  /*8830*/  @!P0 NANOSLEEP.SYNCS 0x989680 ;  /* 0x009896800000895d */ /* 0x008fea0003900000 */
[----:B------:R-:W3:Y:S02]  /*8840*/  @!P0 SYNCS.PHASECHK.TRANS64 P0, [R0+URZ], R3 ;  /* 0x00000003000085a7 */ /* 0x000ee400080010ff */
[----:B---3--:R-:W-:Y:S05]  /*8850*/  @!P0 BRA `(.L_x_168) ;  /* 0xfffffffc00f08947 */ /* 0x008fea000383ffff */
[----:B------:R-:W-:Y:S05]  /*8860*/  BRA `(.L_x_169) ;  /* 0xffffffa800007947 */ /* 0x000fea000383ffff */
.L_x_54:
[----:B------:R-:W-:-:S07]  /*8870*/  MOV R0, UR5 ;  /* 0x0000000500007c02 */ /* 0x000fce0008000f00 */
.L_x_170:
[----:B-1----:R1:W3:Y:S02]  /*8880*/  SYNCS.PHASECHK.TRANS64.TRYWAIT P0, [R0+URZ], R3 ;  /* 0x00000003000075a7 */ /* 0x0022e400080011ff */
[----:B---3--:R-:W-:Y:S05]  /*8890*/  @!P0 NANOSLEEP.SYNCS 0x989680 ;  /* 0x009896800000895d */ /* 0x008fea0003900000 */
[----:B------:R-:W3:Y:S02]  /*88a0*/  @!P0 SYNCS.PHASECHK.TRANS64 P0, [R0+URZ], R3 ;  /* 0x00000003000085a7 */ /* 0x000ee400080010ff */
[----:B---3--:R-:W-:Y:S05]  /*88b0*/  @!P0 BRA `(.L_x_170) ;  /* 0xfffffffc00f08947 */ /* 0x008fea000383ffff */
[----:B------:R-:W-:Y:S05]  /*88c0*/  BRA `(.L_x_171) ;  /* 0xffffffa8000c7947 */ /* 0x000fea000383ffff */
.L_x_55:
[----:B------:R-:W-:-:S07]  /*88d0*/  MOV R0, UR5 ;  /* 0x0000000500007c02 */ /* 0x000fce0008000f00 */
.L_x_172:
[----:B-1----:R1:W3:Y:S02]  /*88e0*/  SYNCS.PHASECHK.TRANS64.TRYWAIT P0, [R0+URZ], R3 ;  /* 0x00000003000075a7 */ /* 0x0022e400080011ff */
[----:B---3--:R-:W-:Y:S05]  /*88f0*/  @!P0 NANOSLEEP.SYNCS 0x989680 ;  /* 0x009896800000895d */ /* 0x008fea0003900000 */
[----:B------:R-:W3:Y:S02]  /*8900*/  @!P0 SYNCS.PHASECHK.TRANS64 P0, [R0+URZ], R3 ;  /* 0x00000003000085a7 */ /* 0x000ee400080010ff */
[----:B---3--:R-:W-:Y:S05]  /*8910*/  @!P0 BRA `(.L_x_172) ;  /* 0xfffffffc00f08947 */ /* 0x008fea000383ffff */
[----:B------:R-:W-:Y:S05]  /*8920*/  BRA `(.L_x_173) ;  /* 0xffffffa800187947 */ /* 0x000fea000383ffff */
.L_x_56:
[----:B------:R-:W-:-:S07]  /*8930*/  MOV R0, UR5 ;  /* 0x0000000500007c02 */ /* 0x000fce0008000f00 */
.L_x_174:
[----:B-1----:R1:W3:Y:S02]  /*8940*/  SYNCS.PHASECHK.TRANS64.TRYWAIT P0, [R0+URZ], R3 ;  /* 0x00000003000075a7 */ /* 0x0022e400080011ff */
[----:B---3--:R-:W-:Y:S05]  /*8950*/  @!P0 NANOSLEEP.SYNCS 0x989680 ;  /* 0x009896800000895d */ /* 0x008fea0003900000 */
[----:B------:R-:W3:Y:S02]  /*8960*/  @!P0 SYNCS.PHASECHK.TRANS64 P0, [R0+URZ], R3 ;  /* 0x00000003000085a7 */ /* 0x000ee400080010ff */
[----:B---3--:R-:W-:Y:S05]  /*8970*/  @!P0 BRA `(.L_x_174) ;  /* 0xfffffffc00f08947 */ /* 0x008fea000383ffff */
[----:B------:R-:W-:Y:S05]  /*8980*/  BRA `(.L_x_175) ;  /* 0xffffffa800247947 */ /* 0x000fea000383ffff */
.L_x_57:
[----:B------:R-:W-:-:S07]  /*8990*/  MOV R0, UR5 ;  /* 0x0000000500007c02 */ /* 0x000fce0008000f00 */
.L_x_176:
[----:B-1----:R1:W3:Y:S02]  /*89a0*/  SYNCS.PHASECHK.TRANS64.TRYWAIT P0, [R0+URZ], R3 ;  /* 0x00000003000075a7 */ /* 0x0022e400080011ff */
[----:B---3--:R-:W-:Y:S05]  /*89b0*/  @!P0 NANOSLEEP.SYNCS 0x989680 ;  /* 0x009896800000895d */ /* 0x008fea0003900000 */
[----:B------:R-:W3:Y:S02]  /*89c0*/  @!P0 SYNCS.PHASECHK.TRANS64 P0, [R0+URZ], R3 ;  /* 0x00000003000085a7 */ /* 0x000ee400080010ff */
[----:B---3--:R-:W-:Y:S05]  /*89d0*/  @!P0 BRA `(.L_x_176) ;  /* 0xfffffffc00f08947 */ /* 0x008fea000383ffff */
[----:B------:R-:W-:Y:S05]  /*89e0*/  BRA `(.L_x_177) ;  /* 0xffffffa800307947 */ /* 0x000fea000383ffff */
.L_x_58:
[----:B------:R-:W-:-:S07]  /*89f0*/  MOV R0, UR5 ;  /* 0x0000000500007c02 */ /* 0x000fce0008000f00 */
.L_x_178:
[----:B-1----:R1:W3:Y:S02]  /*8a00*/  SYNCS.PHASECHK.TRANS64.TRYWAIT P0, [R0+URZ], R3 ;  /* 0x00000003000075a7 */ /* 0x0022e400080011ff */
[----:B---3--:R-:W-:Y:S05]  /*8a10*/  @!P0 NANOSLEEP.SYNCS 0x989680 ;  /* 0x009896800000895d */ /* 0x008fea0003900000 */
[----:B------:R-:W3:Y:S02]  /*8a20*/  @!P0 SYNCS.PHASECHK.TRANS64 P0, [R0+URZ], R3 ;  /* 0x00000003000085a7 */ /* 0x000ee400080010ff */
[----:B---3--:R-:W-:Y:S05]  /*8a30*/  @!P0 BRA `(.L_x_178) ;  /* 0xfffffffc00f08947 */ /* 0x008fea000383ffff */
[----:B------:R-:W-:Y:S05]  /*8a40*/  BRA `(.L_x_179) ;  /* 0xffffffa8003c7947 */ /* 0x000fea000383ffff */
.L_x_61:
[----:B-1----:R1:W2:Y:S02]  /*8a50*/  SYNCS.PHASECHK.TRANS64.TRYWAIT P0, [R2+URZ+0x1a0], R5 ;  /* 0x0001a005020075a7 */ /* 0x0022a400080011ff */
[----:B--2---:R-:W-:Y:S05]  /*8a60*/  @!P0 NANOSLEEP.SYNCS 0x989680 ;  /* 0x009896800000895d */ /* 0x004fea0003900000 */
[----:B------:R-:W2:Y:S02]  /*8a70*/  @!P0 SYNCS.PHASECHK.TRANS64 P0, [R2+URZ+0x1a0], R5 ;  /* 0x0001a005020085a7 */ /* 0x000ea400080010ff */
[----:B--2---:R-:W-:Y:S05]  /*8a80*/  @!P0 BRA `(.L_x_61) ;  /* 0xfffffffc00f08947 */ /* 0x004fea000383ffff */
[----:B------:R-:W-:Y:S05]  /*8a90*/  BRA `(.L_x_180) ;  /* 0xffffffa800a07947 */ /* 0x000fea000383ffff */
.L_x_62:
[----:B------:R-:W-:-:S07]  /*8aa0*/  MOV R2, UR4 ;  /* 0x0000000400027c02 */ /* 0x000fce0008000f00 */
.L_x_181:
[----:B-1----:R1:W2:Y:S02]  /*8ab0*/  SYNCS.PHASECHK.TRANS64.TRYWAIT P0, [R2+URZ+0x150], R5 ;  /* 0x00015005020075a7 */ /* 0x0022a400080011ff */
[----:B--2---:R-:W-:Y:S05]  /*8ac0*/  @!P0 NANOSLEEP.SYNCS 0x989680 ;  /* 0x009896800000895d */ /* 0x004fea0003900000 */
[----:B------:R-:W2:Y:S02]  /*8ad0*/  @!P0 SYNCS.PHASECHK.TRANS64 P0, [R2+URZ+0x150], R5 ;  /* 0x00015005020085a7 */ /* 0x000ea400080010ff */
[----:B--2---:R-:W-:Y:S05]  /*8ae0*/  @!P0 BRA `(.L_x_181) ;  /* 0xfffffffc00f08947 */ /* 0x004fea000383ffff */
[----:B------:R-:W-:Y:S05]  /*8af0*/  BRA `(.L_x_182) ;  /* 0xffffffa800b07947 */ /* 0x000fea000383ffff */
.L_x_63:
[----:B-1----:R1:W2:Y:S02]  /*8b00*/  SYNCS.PHASECHK.TRANS64.TRYWAIT P1, [R2+URZ+0x140], R5 ;  /* 0x00014005020075a7 */ /* 0x0022a400080211ff */
[----:B--2---:R-:W-:Y:S05]  /*8b10*/  @!P1 NANOSLEEP.SYNCS 0x989680 ;  /* 0x009896800000995d */ /* 0x004fea0003900000 */
[----:B------:R-:W2:Y:S02]  /*8b20*/  @!P1 SYNCS.PHASECHK.TRANS64 P1, [R2+URZ+0x140], R5 ;  /* 0x00014005020095a7 */ /* 0x000ea400080210ff */
[----:B--2---:R-:W-:Y:S05]  /*8b30*/  @!P1 BRA `(.L_x_63) ;  /* 0xfffffffc00f09947 */ /* 0x004fea000383ffff */
[----:B------:R-:W-:Y:S05]  /*8b40*/  BRA `(.L_x_183) ;  /* 0xffffffa800e07947 */ /* 0x000fea000383ffff */
.L_x_66:
[----:B------:R-:W-:-:S07]  /*8b50*/  MOV R0, UR4 ;  /* 0x0000000400007c02 */ /* 0x000fce0008000f00 */
.L_x_184:
[----:B-1----:R1:W2:Y:S02]  /*8b60*/  SYNCS.PHASECHK.TRANS64.TRYWAIT P0, [R0+URZ+0x150], R3 ;  /* 0x00015003000075a7 */ /* 0x0022a400080011ff */
[----:B--2---:R-:W-:Y:S05]  /*8b70*/  @!P0 NANOSLEEP.SYNCS 0x989680 ;  /* 0x009896800000895d */ /* 0x004fea0003900000 */
[----:B------:R-:W2:Y:S02]  /*8b80*/  @!P0 SYNCS.PHASECHK.TRANS64 P0, [R0+URZ+0x150], R3 ;  /* 0x00015003000085a7 */ /* 0x000ea400080010ff */
[----:B--2---:R-:W-:Y:S05]  /*8b90*/  @!P0 BRA `(.L_x_184) ;  /* 0xfffffffc00f08947 */ /* 0x004fea000383ffff */
[----:B------:R-:W-:Y:S05]  /*8ba0*/  BRA `(.L_x_65) ;  /* 0xffffffac00347947 */ /* 0x000fea000383ffff */
.L_x_75:
[----:B-1----:R-:W-:-:S04]  /*8bb0*/  MOV R0, UR5 ;  /* 0x0000000500007c02 */ /* 0x002fc80008000f00 */
[----:B------:R1:W2:Y:S03]  /*8bc0*/  SYNCS.PHASECHK.TRANS64.TRYWAIT P0, [R0+URZ+0x8], R7 ;  /* 0x00000807000075a7 */ /* 0x0002a600080011ff */
[----:B--2---:R-:W-:Y:S05]  /*8bd0*/  @!P0 NANOSLEEP.SYNCS 0x989680 ;  /* 0x009896800000895d */ /* 0x004fea0003900000 */
[----:B------:R-:W2:Y:S02]  /*8be0*/  @!P0 SYNCS.PHASECHK.TRANS64 P0, [R0+URZ+0x8], R7 ;  /* 0x00000807000085a7 */ /* 0x000ea400080010ff */
[----:B--2---:R-:W-:Y:S05]  /*8bf0*/  @!P0 BRA `(.L_x_75) ;  /* 0xfffffffc00ec8947 */ /* 0x004fea000383ffff */
[----:B------:R-:W-:Y:S05]  /*8c00*/  BRA `(.L_x_74) ;  /* 0xffffffac00ec7947 */ /* 0x000fea000383ffff */
.L_x_77:
[----:B------:R-:W-:Y:S01]  /*8c10*/  BSSY B0, `(.L_x_185) ;  /* 0x0000006000007945 */ /* 0x000fe20003800000 */
[----:B------:R-:W-:-:S07]  /*8c20*/  MOV R15, 0xffffffff ;  /* 0xffffffff000f7802 */ /* 0x000fce0000000f00 */
[----:B-1---5:R-:W-:Y:S05]  /*8c30*/  WARPSYNC.COLLECTIVE R15, `(.L_x_186) ;  /* 0x000000000f0c7348 */ /* 0x022fea0003c00000 */
[----:B------:R-:W-:Y:S02]  /*8c40*/  ELECT P6, UR79, PT ;  /* 0x00000000004f782f */ /* 0x000fe400038c0000 */
[----:B------:R-:W-:Y:S01]  /*8c50*/  MOV R14, UR79 ;  /* 0x0000004f000e7c02 */ /* 0x000fe20008000f00 */
[----:B-1---5:R-:W-:Y:S10]  /*8c60*/  ENDCOLLECTIVE ;  /* 0x000000000000791b */ /* 0x022ff40003800000 */
.L_x_186:
[----:B------:R-:W-:Y:S05]  /*8c70*/  BSYNC B0 ;  /* 0x0000000000007941 */ /* 0x000fea0003800000 */
.L_x_185:
[----:B------:R-:W-:Y:S01]  /*8c80*/  PLOP3.LUT P0, PT, P6, PT, PT, 0x80, 0x8 ;  /* 0x000000000008781c */ /* 0x000fe2000370f070 */
[----:B------:R-:W-:-:S12]  /*8c90*/  BRA `(.L_x_187) ;  /* 0xffffffb000187947 */ /* 0x000fd8000383ffff */
.L_x_79:
[----:B-1----:R-:W-:-:S04]  /*8ca0*/  MOV R0, UR5 ;  /* 0x0000000500007c02 */ /* 0x002fc80008000f00 */
[----:B------:R1:W2:Y:S03]  /*8cb0*/  SYNCS.PHASECHK.TRANS64.TRYWAIT P0, [R0+URZ+0x8], R5 ;  /* 0x00000805000075a7 */ /* 0x0002a600080011ff */
[----:B--2---:R-:W-:Y:S05]  /*8cc0*/  @!P0 NANOSLEEP.SYNCS 0x989680 ;  /* 0x009896800000895d */ /* 0x004fea0003900000 */
[----:B------:R-:W2:Y:S02]  /*8cd0*/  @!P0 SYNCS.PHASECHK.TRANS64 P0, [R0+URZ+0x8], R5 ;  /* 0x00000805000085a7 */ /* 0x000ea400080010ff */
[----:B--2---:R-:W-:Y:S05]  /*8ce0*/  @!P0 BRA `(.L_x_79) ;  /* 0xfffffffc00ec8947 */ /* 0x004fea000383ffff */
[----:B------:R-:W-:Y:S05]  /*8cf0*/  BRA `(.L_x_78) ;  /* 0xffffffb0001c7947 */ /* 0x000fea000383ffff */
.L_x_80:
[----:B-1----:R1:W2:Y:S02]  /*8d00*/  SYNCS.PHASECHK.TRANS64.TRYWAIT P0, [R0+URZ+0x140], R5 ;  /* 0x00014005000075a7 */ /* 0x0022a400080011ff */
[----:B--2---:R-:W-:Y:S05]  /*8d10*/  @!P0 NANOSLEEP.SYNCS 0x989680 ;  /* 0x009896800000895d */ /* 0x004fea0003900000 */
[----:B------:R-:W2:Y:S02]  /*8d20*/  @!P0 SYNCS.PHASECHK.TRANS64 P0, [R0+URZ+0x140], R5 ;  /* 0x00014005000085a7 */ /* 0x000ea400080010ff */
[----:B--2---:R-:W-:Y:S05]  /*8d30*/  @!P0 BRA `(.L_x_80) ;  /* 0xfffffffc00f08947 */ /* 0x004fea000383ffff */
[----:B------:R-:W-:Y:S05]  /*8d40*/  BRA `(.L_x_188) ;  /* 0xffffffb400087947 */ /* 0x000fea000383ffff */
.L_x_82:
[----:B------:R-:W-:-:S07]  /*8d50*/  MOV R0, UR31 ;  /* 0x0000001f00007c02 */ /* 0x000fce0008000f00 */
.L_x_189:
[----:B-1----:R1:W2:Y:S02]  /*8d60*/  SYNCS.PHASECHK.TRANS64.TRYWAIT P0, [R0+URZ+0x180], R5 ;  /* 0x00018005000075a7 */ /* 0x0022a400080011ff */
[----:B--2---:R-:W-:Y:S05]  /*8d70*/  @!P0 NANOSLEEP.SYNCS 0x989680 ;  /* 0x009896800000895d */ /* 0x004fea0003900000 */
[----:B------:R-:W2:Y:S02]  /*8d80*/  @!P0 SYNCS.PHASECHK.TRANS64 P0, [R0+URZ+0x180], R5 ;  /* 0x00018005000085a7 */ /* 0x000ea400080010ff */
[----:B--2---:R-:W-:Y:S05]  /*8d90*/  @!P0 BRA `(.L_x_189) ;  /* 0xfffffffc00f08947 */ /* 0x004fea000383ffff */
[----:B------:R-:W-:Y:S05]  /*8da0*/  BRA `(.L_x_190) ;  /* 0xffffffb400547947 */ /* 0x000fea000383ffff */
.L_x_85:
[----:B------:R-:W-:Y:S07]  /*8db0*/  MOV R0, UR5 ;  /* 0x0000000500007c02 */ /* 0x000fee0008000f00 */
.L_x_191:
[----:B-1----:R1:W2:Y:S02]  /*8dc0*/  SYNCS.PHASECHK.TRANS64.TRYWAIT P0, [R0+URZ], R5 ;  /* 0x00000005000075a7 */ /* 0x0022a400080011ff */
[----:B--2---:R-:W-:Y:S05]  /*8dd0*/  @!P0 NANOSLEEP.SYNCS 0x989680 ;  /* 0x009896800000895d */ /* 0x004fea0003900000 */
[----:B------:R-:W2:Y:S02]  /*8de0*/  @!P0 SYNCS.PHASECHK.TRANS64 P0, [R0+URZ], R5 ;  /* 0x00000005000085a7 */ /* 0x000ea400080010ff */
[----:B--2---:R-:W-:Y:S05]  /*8df0*/  @!P0 BRA `(.L_x_191) ;  /* 0xfffffffc00f08947 */ /* 0x004fea000383ffff */
[----:B------:R-:W-:Y:S05]  /*8e00*/  BRA `(.L_x_84) ;  /* 0xffffffb400687947 */ /* 0x000fea000383ffff */
.L_x_89:
[----:B-1----:R-:W-:-:S07]  /*8e10*/  MOV R0, UR4 ;  /* 0x0000000400007c02 */ /* 0x002fce0008000f00 */
.L_x_192:
[----:B-1----:R1:W2:Y:S02]  /*8e20*/  SYNCS.PHASECHK.TRANS64.TRYWAIT P0, [R0+URZ], R3 ;  /* 0x00000003000075a7 */ /* 0x0022a400080011ff */
[----:B--2---:R-:W-:Y:S05]  /*8e30*/  @!P0 NANOSLEEP.SYNCS 0x989680 ;  /* 0x009896800000895d */ /* 0x004fea0003900000 */
[----:B------:R-:W2:Y:S02]  /*8e40*/  @!P0 SYNCS.PHASECHK.TRANS64 P0, [R0+URZ], R3 ;  /* 0x00000003000085a7 */ /* 0x000ea400080010ff */
[----:B--2---:R-:W-:Y:S05]  /*8e50*/  @!P0 BRA `(.L_x_192) ;  /* 0xfffffffc00f08947 */ /* 0x004fea000383ffff */
[----:B------:R-:W-:Y:S05]  /*8e60*/  BRA `(.L_x_193) ;  /* 0xffffffb8005c7947 */ /* 0x000fea000383ffff */
.L_x_90:
[----:B------:R-:W-:-:S07]  /*8e70*/  MOV R0, UR5 ;  /* 0x0000000500007c02 */ /* 0x000fce0008000f00 */
.L_x_194:
[----:B-1----:R1:W2:Y:S02]  /*8e80*/  SYNCS.PHASECHK.TRANS64.TRYWAIT P0, [R0+URZ], R3 ;  /* 0x00000003000075a7 */ /* 0x0022a400080011ff */
[----:B--2---:R-:W-:Y:S05]  /*8e90*/  @!P0 NANOSLEEP.SYNCS 0x989680 ;  /* 0x009896800000895d */ /* 0x004fea0003900000 */
[----:B------:R-:W2:Y:S02]  /*8ea0*/  @!P0 SYNCS.PHASECHK.TRANS64 P0, [R0+URZ], R3 ;  /* 0x00000003000085a7 */ /* 0x000ea400080010ff */
[----:B--2---:R-:W-:Y:S05]  /*8eb0*/  @!P0 BRA `(.L_x_194) ;  /* 0xfffffffc00f08947 */ /* 0x004fea000383ffff */
[----:B------:R-:W-:Y:S05]  /*8ec0*/  BRA `(.L_x_195) ;  /* 0xffffffb800687947 */ /* 0x000fea000383ffff */
.L_x_91:
[----:B------:R-:W-:-:S07]  /*8ed0*/  MOV R0, UR5 ;  /* 0x0000000500007c02 */ /* 0x000fce0008000f00 */
.L_x_196:
[----:B-1----:R1:W2:Y:S02]  /*8ee0*/  SYNCS.PHASECHK.TRANS64.TRYWAIT P0, [R0+URZ], R3 ;  /* 0x00000003000075a7 */ /* 0x0022a400080011ff */
[----:B--2---:R-:W-:Y:S05]  /*8ef0*/  @!P0 NANOSLEEP.SYNCS 0x989680 ;  /* 0x009896800000895d */ /* 0x004fea0003900000 */
[----:B------:R-:W2:Y:S02]  /*8f00*/  @!P0 SYNCS.PHASECHK.TRANS64 P0, [R0+URZ], R3 ;  /* 0x00000003000085a7 */ /* 0x000ea400080010ff */
[----:B--2---:R-:W-:Y:S05]  /*8f10*/  @!P0 BRA `(.L_x_196) ;  /* 0xfffffffc00f08947 */ /* 0x004fea000383ffff */
[----:B------:R-:W-:Y:S05]  /*8f20*/  BRA `(.L_x_197) ;  /* 0xffffffb800747947 */ /* 0x000fea000383ffff */
.L_x_94:
[----:B------:R-:W-:-:S07]  /*8f30*/  MOV R0, UR26 ;  /* 0x0000001a00007c02 */ /* 0x000fce0008000f00 */
.L_x_198:
[----:B-1----:R1:W2:Y:S02]  /*8f40*/  SYNCS.PHASECHK.TRANS64.TRYWAIT P1, [R0+URZ+0x1c0], R3 ;  /* 0x0001c003000075a7 */ /* 0x0022a400080211ff */
[----:B--2---:R-:W-:Y:S05]  /*8f50*/  @!P1 NANOSLEEP.SYNCS 0x989680 ;  /* 0x009896800000995d */ /* 0x004fea0003900000 */
[----:B------:R-:W2:Y:S02]  /*8f60*/  @!P1 SYNCS.PHASECHK.TRANS64 P1, [R0+URZ+0x1c0], R3 ;  /* 0x0001c003000095a7 */ /* 0x000ea400080210ff */
[----:B--2---:R-:W-:Y:S05]  /*8f70*/  @!P1 BRA `(.L_x_198) ;  /* 0xfffffffc00f09947 */ /* 0x004fea000383ffff */
[----:B------:R-:W-:Y:S05]  /*8f80*/  BRA `(.L_x_199) ;  /* 0xffffffb800c07947 */ /* 0x000fea000383ffff */
.L_x_99:
[----:B--2---:R2:W4:Y:S02]  /*8f90*/  SYNCS.PHASECHK.TRANS64.TRYWAIT P0, [R12+URZ+0x140], R9 ;  /* 0x000140090c0075a7 */ /* 0x00452400080011ff */
[----:B----4-:R-:W-:Y:S05]  /*8fa0*/  @!P0 NANOSLEEP.SYNCS 0x989680 ;  /* 0x009896800000895d */ /* 0x010fea0003900000 */
[----:B------:R-:W4:Y:S02]  /*8fb0*/  @!P0 SYNCS.PHASECHK.TRANS64 P0, [R12+URZ+0x140], R9 ;  /* 0x000140090c0085a7 */ /* 0x000f2400080010ff */
[----:B----4-:R-:W-:Y:S05]  /*8fc0*/  @!P0 BRA `(.L_x_99) ;  /* 0xfffffffc00f08947 */ /* 0x010fea000383ffff */
[----:B------:R-:W-:Y:S05]  /*8fd0*/  BRA `(.L_x_200) ;  /* 0xffffffbc00dc7947 */ /* 0x000fea000383ffff */
.L_x_102:
[----:B------:R-:W-:Y:S07]  /*8fe0*/  MOV R0, UR29 ;  /* 0x0000001d00007c02 */ /* 0x000fee0008000f00 */
.L_x_201:
[----:B--2---:R2:W3:Y:S02]  /*8ff0*/  SYNCS.PHASECHK.TRANS64.TRYWAIT P2, [R0+URZ+0x138], R9 ;  /* 0x00013809000075a7 */ /* 0x0044e400080411ff */
[----:B---3--:R-:W-:Y:S05]  /*9000*/  @!P2 NANOSLEEP.SYNCS 0x989680 ;  /* 0x009896800000a95d */ /* 0x008fea0003900000 */
[----:B------:R-:W3:Y:S02]  /*9010*/  @!P2 SYNCS.PHASECHK.TRANS64 P2, [R0+URZ+0x138], R9 ;  /* 0x000138090000a5a7 */ /* 0x000ee400080410ff */
[----:B---3--:R-:W-:Y:S05]  /*9020*/  @!P2 BRA `(.L_x_201) ;  /* 0xfffffffc00f0a947 */ /* 0x008fea000383ffff */
[----:B------:R-:W-:Y:S05]  /*9030*/  BRA `(.L_x_101) ;  /* 0xffffffc400407947 */ /* 0x000fea000383ffff */
.L_x_105:
[----:B------:R-:W-:Y:S07]  /*9040*/  MOV R0, UR4 ;  /* 0x0000000400007c02 */ /* 0x000fee0008000f00 */
.L_x_202:
[----:B--2---:R2:W3:Y:S02]  /*9050*/  SYNCS.PHASECHK.TRANS64.TRYWAIT P0, [R0+URZ+0x118], R9 ;  /* 0x00011809000075a7 */ /* 0x0044e400080011ff */
[----:B---3--:R-:W-:Y:S05]  /*9060*/  @!P0 NANOSLEEP.SYNCS 0x989680 ;  /* 0x009896800000895d */ /* 0x008fea0003900000 */
[----:B------:R-:W3:Y:S02]  /*9070*/  @!P0 SYNCS.PHASECHK.TRANS64 P0, [R0+URZ+0x118], R9 ;  /* 0x00011809000085a7 */ /* 0x000ee400080010ff */
[----:B---3--:R-:W-:Y:S05]  /*9080*/  @!P0 BRA `(.L_x_202) ;  /* 0xfffffffc00f08947 */ /* 0x008fea000383ffff */
[----:B------:R-:W-:Y:S05]  /*9090*/  BRA `(.L_x_203) ;  /* 0xffffffc400a07947 */ /* 0x000fea000383ffff */
.L_x_106:
[----:B------:R-:W-:Y:S07]  /*90a0*/  MOV R9, UR5 ;  /* 0x0000000500097c02 */ /* 0x000fee0008000f00 */
.L_x_204:
[----:B--2---:R2:W3:Y:S02]  /*90b0*/  SYNCS.PHASECHK.TRANS64.TRYWAIT P0, [R9+URZ+0x118], R6 ;  /* 0x00011806090075a7 */ /* 0x0044e400080011ff */
[----:B---3--:R-:W-:Y:S05]  /*90c0*/  @!P0 NANOSLEEP.SYNCS 0x989680 ;  /* 0x009896800000895d */ /* 0x008fea0003900000 */
[----:B------:R-:W3:Y:S02]  /*90d0*/  @!P0 SYNCS.PHASECHK.TRANS64 P0, [R9+URZ+0x118], R6 ;  /* 0x00011806090085a7 */ /* 0x000ee400080010ff */
[----:B---3--:R-:W-:Y:S05]  /*90e0*/  @!P0 BRA `(.L_x_204) ;  /* 0xfffffffc00f08947 */ /* 0x008fea000383ffff */
[----:B------:R-:W-:Y:S05]  /*90f0*/  BRA `(.L_x_205) ;  /* 0xffffffc8001c7947 */ /* 0x000fea000383ffff */
.L_x_108:
[----:B------:R-:W-:-:S07]  /*9100*/  MOV R0, UR4 ;  /* 0x0000000400007c02 */ /* 0x000fce0008000f00 */
.L_x_206:
[----:B--2---:R2:W3:Y:S02]  /*9110*/  SYNCS.PHASECHK.TRANS64.TRYWAIT P0, [R0+URZ], R3 ;  /* 0x00000003000075a7 */ /* 0x0044e400080011ff */
[----:B---3--:R-:W-:Y:S05]  /*9120*/  @!P0 NANOSLEEP.SYNCS 0x989680 ;  /* 0x009896800000895d */ /* 0x008fea0003900000 */
[----:B------:R-:W3:Y:S02]  /*9130*/  @!P0 SYNCS.PHASECHK.TRANS64 P0, [R0+URZ], R3 ;  /* 0x00000003000085a7 */ /* 0x000ee400080010ff */
[----:B---3--:R-:W-:Y:S05]  /*9140*/  @!P0 BRA `(.L_x_206) ;  /* 0xfffffffc00f08947 */ /* 0x008fea000383ffff */
[----:B------:R-:W-:Y:S05]  /*9150*/  BRA `(.L_x_207) ;  /* 0xffffffc800cc7947 */ /* 0x000fea000383ffff */
.L_x_109:
[----:B------:R-:W-:-:S07]  /*9160*/  MOV R0, UR5 ;  /* 0x0000000500007c02 */ /* 0x000fce0008000f00 */
.L_x_208:
[----:B--2---:R2:W3:Y:S02]  /*9170*/  SYNCS.PHASECHK.TRANS64.TRYWAIT P0, [R0+URZ], R3 ;  /* 0x00000003000075a7 */ /* 0x0044e400080011ff */
[----:B---3--:R-:W-:Y:S05]  /*9180*/  @!P0 NANOSLEEP.SYNCS 0x989680 ;  /* 0x009896800000895d */ /* 0x008fea0003900000 */
[----:B------:R-:W3:Y:S02]  /*9190*/  @!P0 SYNCS.PHASECHK.TRANS64 P0, [R0+URZ], R3 ;  /* 0x00000003000085a7 */ /* 0x000ee400080010ff */
[----:B---3--:R-:W-:Y:S05]  /*91a0*/  @!P0 BRA `(.L_x_208) ;  /* 0xfffffffc00f08947 */ /* 0x008fea000383ffff */
[----:B------:R-:W-:Y:S05]  /*91b0*/  BRA `(.L_x_209) ;  /* 0xffffffc800d87947 */ /* 0x000fea000383ffff */
.L_x_111:
[----:B-1----:R1:W2:Y:S02]  /*91c0*/  SYNCS.PHASECHK.TRANS64.TRYWAIT P0, [R3+URZ+0x140], R0 ;  /* 0x00014000030075a7 */ /* 0x0022a400080011ff */
[----:B--2---:R-:W-:Y:S05]  /*91d0*/  @!P0 NANOSLEEP.SYNCS 0x989680 ;  /* 0x009896800000895d */ /* 0x004fea0003900000 */
[----:B------:R-:W2:Y:S02]  /*91e0*/  @!P0 SYNCS.PHASECHK.TRANS64 P0, [R3+URZ+0x140], R0 ;  /* 0x00014000030085a7 */ /* 0x000ea400080010ff */
[----:B--2---:R-:W-:Y:S05]  /*91f0*/  @!P0 BRA `(.L_x_111) ;  /* 0xfffffffc00f08947 */ /* 0x004fea000383ffff */
[----:B------:R-:W-:Y:S05]  /*9200*/  BRA `(.L_x_210) ;  /* 0xffffffcc00d87947 */ /* 0x000fea000383ffff */
.L_x_121:
[----:B-1----:R1:W2:Y:S02]  /*9210*/  SYNCS.PHASECHK.TRANS64.TRYWAIT P1, [R0+URZ+0x100], R3 ;  /* 0x00010003000075a7 */ /* 0x0022a400080211ff */
[----:B--2---:R-:W-:Y:S05]  /*9220*/  @!P1 NANOSLEEP.SYNCS 0x989680 ;  /* 0x009896800000995d */ /* 0x004fea0003900000 */
[----:B------:R-:W2:Y:S02]  /*9230*/  @!P1 SYNCS.PHASECHK.TRANS64 P1, [R0+URZ+0x100], R3 ;  /* 0x00010003000095a7 */ /* 0x000ea400080210ff */
[----:B--2---:R-:W-:Y:S05]  /*9240*/  @!P1 BRA `(.L_x_121) ;  /* 0xfffffffc00f09947 */ /* 0x004fea000383ffff */
[----:B------:R-:W-:Y:S05]  /*9250*/  BRA `(.L_x_120) ;  /* 0xffffffdc00707947 */ /* 0x000fea000383ffff */
.L_x_123:
[----:B-1----:R1:W4:Y:S02]  /*9260*/  SYNCS.PHASECHK.TRANS64.TRYWAIT P0, [R79+URZ+0x160], R2 ;  /* 0x000160024f0075a7 */ /* 0x00232400080011ff */
[----:B----4-:R-:W-:Y:S05]  /*9270*/  @!P0 NANOSLEEP.SYNCS 0x989680 ;  /* 0x009896800000895d */ /* 0x010fea0003900000 */
[----:B------:R-:W4:Y:S02]  /*9280*/  @!P0 SYNCS.PHASECHK.TRANS64 P0, [R79+URZ+0x160], R2 ;  /* 0x000160024f0085a7 */ /* 0x000f2400080010ff */
[----:B----4-:R-:W-:Y:S05]  /*9290*/  @!P0 BRA `(.L_x_123) ;  /* 0xfffffffc00f08947 */ /* 0x010fea000383ffff */
[----:B------:R-:W-:Y:S05]  /*92a0*/  BRA `(.L_x_122) ;  /* 0xffffffdc00a87947 */ /* 0x000fea000383ffff */
.L_x_134:
[----:B---3--:R3:W4:Y:S02]  /*92b0*/  SYNCS.PHASECHK.TRANS64.TRYWAIT P0, [R3+URZ+0x100], R88 ;  /* 0x00010058030075a7 */ /* 0x00872400080011ff */
[----:B----4-:R-:W-:Y:S05]  /*92c0*/  @!P0 NANOSLEEP.SYNCS 0x989680 ;  /* 0x009896800000895d */ /* 0x010fea0003900000 */
[----:B------:R-:W4:Y:S02]  /*92d0*/  @!P0 SYNCS.PHASECHK.TRANS64 P0, [R3+URZ+0x100], R88 ;  /* 0x00010058030085a7 */ /* 0x000f2400080010ff */
[----:B----4-:R-:W-:Y:S05]  /*92e0*/  @!P0 BRA `(.L_x_134) ;  /* 0xfffffffc00f08947 */ /* 0x010fea000383ffff */
[----:B------:R-:W-:Y:S05]  /*92f0*/  BRA `(.L_x_133) ;  /* 0xffffffe4006c7947 */ /* 0x000fea000383ffff */
        .weak           $__internal_0_$__cuda_sm10x_tcgen05_guardrail_trap_col_being_dealloced_not_returned_by_alloc
        .type           $__internal_0_$__cuda_sm10x_tcgen05_guardrail_trap_col_being_dealloced_not_returned_by_alloc,@function
        .size           $__internal_0_$__cuda_sm10x_tcgen05_guardrail_trap_col_being_dealloced_not_returned_by_alloc,($__internal_1_$__cuda_sm10x_tcgen05_guardrail_trap_phase_invalid_during_alloc - $__internal_0_$__cuda_sm10x_tcgen05_guardrail_trap_col_being_dealloced_not_returned_by_alloc)
$__internal_0_$__cuda_sm10x_tcgen05_guardrail_trap_col_being_dealloced_not_returned_by_alloc:
[----:B------:R-:W-:Y:S05]  /*9300*/  BPT.TRAP 0x1 ;  /* 0x000000040000795c */ /* 0x000fea0000300000 */
[----:B------:R-:W-:-:S04]  /*9310*/  HFMA2 R3, -RZ, RZ, 0, 0 ;  /* 0x00000000ff037431 */ /* 0x000fc800000001ff */
[----:B------:R-:W-:Y:S05]  /*9320*/  RET.REL.NODEC R2 `(_ZN7cutlass13device_kernelINS_4gemm6kernel13GemmUniversalIN4cute5tupleIJiiiiEEENS1_10collective13CollectiveMmaINS1_35MainloopSm100TmaUmmaWarpSpecializedILi16ELi2ELi4ENS5_IJNS4_1CILi2EEESB_NSA_ILi1EEEEEEEENS5_IJNSA_ILi128EEENSA_ILi64EEENSA_ILi32EEEEEEfNS5_IJlSC_lEEEfSJ_NS4_8TiledMMAINS4_8MMA_AtomIJNS4_23SM100_MMA_TF32_2x1SM_SSINS_10tfloat32_tESN_fLi128ELi64ELNS4_4UMMA5MajorE0ELSP_0ELNSO_7ScaleInE0ELSQ_0EEEEEENS4_6LayoutINS5_IJSC_SC_SC_EEENS5_IJNSA_ILi0EEESV_SV_EEEEENS5_IJNS4_10UnderscoreESY_SY_EEEEENS4_28SM100_TMA_2SM_LOAD_MULTICASTENS4_14ComposedLayoutINS4_7SwizzleILi3ELi4ELi3EEENS4_18smem_ptr_flag_bitsILi32EEENST_INS5_IJNSA_ILi8EEESH_EEENS5_IJSH_SC_EEEEEEEvNS4_8identityENS4_18SM100_TMA_2SM_LOADES1B_vS1C_EENS_8epilogue10collective18CollectiveEpilogueINS1F_23Sm100TmaWarpSpecializedILi3ELi2ELi16ELb1ELb0EEEJNS5_IJSG_SG_SH_EEENS5_IJNST_ISG_SC_EENST_INS5_IJNSA_ILi16EEESB_EEENS5_IJSC_SH_EEEEEEEEfSJ_fSJ_NS1F_6fusion15FusionCallbacksIS1J_NS1R_17LinearCombinationIffffLNS_15FloatRoundStyleE2EEES1K_S1Q_JEEENS4_5SM1004TMEM4LOAD26SM100_TMEM_LOAD_32dp32b16xENS4_13SM90_TMA_LOADENS12_INS13_ILi2ELi4ELi3EEES16_NST_INS5_IJS17_S1M_EEENS5_IJS1M_SC_EEEEEEENS4_39AutoVectorizingCopyWithAssumedAlignmentILi128EEENS4_14SM90_TMA_STOREES26_S28_S28_EEEvvEEEEvNT_6ParamsE) ;  /* 0xffffff6c02347950 */ /* 0x000fea0003c3ffff */
        .weak           $__internal_1_$__cuda_sm10x_tcgen05_guardrail_trap_phase_invalid_during_alloc
        .type           $__internal_1_$__cuda_sm10x_tcgen05_guardrail_trap_phase_invalid_during_alloc,@function
        .size           $__internal_1_$__cuda_sm10x_tcgen05_guardrail_trap_phase_invalid_during_alloc,($__internal_2_$__cuda_sm10x_tcgen05_guardrail_trap_unallocated_columns_being_dealloced - $__internal_1_$__cuda_sm10x_tcgen05_guardrail_trap_phase_invalid_during_alloc)
$__internal_1_$__cuda_sm10x_tcgen05_guardrail_trap_phase_invalid_during_alloc:
[----:B------:R-:W-:Y:S05]  /*9330*/  BPT.TRAP 0x1 ;  /* 0x000000040000795c */ /* 0x000fea0000300000 */
[----:B------:R-:W-:-:S04]  /*9340*/  MOV R5, 0x0 ;  /* 0x0000000000057802 */ /* 0x000fc80000000f00 */
[----:B------:R-:W-:Y:S05]  /*9350*/  RET.REL.NODEC R4 `(_ZN7cutlass13device_kernelINS_4gemm6kernel13GemmUniversalIN4cute5tupleIJiiiiEEENS1_10collective13CollectiveMmaINS1_35MainloopSm100TmaUmmaWarpSpecializedILi16ELi2ELi4ENS5_IJNS4_1CILi2EEESB_NSA_ILi1EEEEEEEENS5_IJNSA_ILi128EEENSA_ILi64EEENSA_ILi32EEEEEEfNS5_IJlSC_lEEEfSJ_NS4_8TiledMMAINS4_8MMA_AtomIJNS4_23SM100_MMA_TF32_2x1SM_SSINS_10tfloat32_tESN_fLi128ELi64ELNS4_4UMMA5MajorE0ELSP_0ELNSO_7ScaleInE0ELSQ_0EEEEEENS4_6LayoutINS5_IJSC_SC_SC_EEENS5_IJNSA_ILi0EEESV_SV_EEEEENS5_IJNS4_10UnderscoreESY_SY_EEEEENS4_28SM100_TMA_2SM_LOAD_MULTICASTENS4_14ComposedLayoutINS4_7SwizzleILi3ELi4ELi3EEENS4_18smem_ptr_flag_bitsILi32EEENST_INS5_IJNSA_ILi8EEESH_EEENS5_IJSH_SC_EEEEEEEvNS4_8identityENS4_18SM100_TMA_2SM_LOADES1B_vS1C_EENS_8epilogue10collective18CollectiveEpilogueINS1F_23Sm100TmaWarpSpecializedILi3ELi2ELi16ELb1ELb0EEEJNS5_IJSG_SG_SH_EEENS5_IJNST_ISG_SC_EENST_INS5_IJNSA_ILi16EEESB_EEENS5_IJSC_SH_EEEEEEEEfSJ_fSJ_NS1F_6fusion15FusionCallbacksIS1J_NS1R_17LinearCombinationIffffLNS_15FloatRoundStyleE2EEES1K_S1Q_JEEENS4_5SM1004TMEM4LOAD26SM100_TMEM_LOAD_32dp32b16xENS4_13SM90_TMA_LOADENS12_INS13_ILi2ELi4ELi3EEES16_NST_INS5_IJS17_S1M_EEENS5_IJS1M_SC_EEEEEEENS4_39AutoVectorizingCopyWithAssumedAlignmentILi128EEENS4_14SM90_TMA_STOREES26_S28_S28_EEEvvEEEEvNT_6ParamsE) ;  /* 0xffffff6c04287950 */ /* 0x000fea0003c3ffff */
        .weak           $__internal_2_$__cuda_sm10x_tcgen05_guardrail_trap_unallocated_columns_being_dealloced
        .type           $__internal_2_$__cuda_sm10x_tcgen05_guardrail_trap_unallocated_columns_being_dealloced,@function
        .size           $__internal_2_$__cuda_sm10x_tcgen05_guardrail_trap_unallocated_columns_being_dealloced,(.L_x_212 - $__internal_2_$__cuda_sm10x_tcgen05_guardrail_trap_unallocated_columns_being_dealloced)
$__internal_2_$__cuda_sm10x_tcgen05_guardrail_trap_unallocated_columns_being_dealloced:
[----:B------:R-:W-:Y:S05]  /*9360*/  BPT.TRAP 0x1 ;  /* 0x000000040000795c */ /* 0x000fea0000300000 */
[----:B------:R-:W-:-:S04]  /*9370*/  HFMA2 R3, -RZ, RZ, 0, 0 ;  /* 0x00000000ff037431 */ /* 0x000fc800000001ff */
[----:B------:R-:W-:Y:S05]  /*9380*/  RET.REL.NODEC R2 `(_ZN7cutlass13device_kernelINS_4gemm6kernel13GemmUniversalIN4cute5tupleIJiiiiEEENS1_10collective13CollectiveMmaINS1_35MainloopSm100TmaUmmaWarpSpecializedILi16ELi2ELi4ENS5_IJNS4_1CILi2EEESB_NSA_ILi1EEEEEEEENS5_IJNSA_ILi128EEENSA_ILi64EEENSA_ILi32EEEEEEfNS5_IJlSC_lEEEfSJ_NS4_8TiledMMAINS4_8MMA_AtomIJNS4_23SM100_MMA_TF32_2x1SM_SSINS_10tfloat32_tESN_fLi128ELi64ELNS4_4UMMA5MajorE0ELSP_0ELNSO_7ScaleInE0ELSQ_0EEEEEENS4_6LayoutINS5_IJSC_SC_SC_EEENS5_IJNSA_ILi0EEESV_SV_EEEEENS5_IJNS4_10UnderscoreESY_SY_EEEEENS4_28SM100_TMA_2SM_LOAD_MULTICASTENS4_14ComposedLayoutINS4_7SwizzleILi3ELi4ELi3EEENS4_18smem_ptr_flag_bitsILi32EEENST_INS5_IJNSA_ILi8EEESH_EEENS5_IJSH_SC_EEEEEEEvNS4_8identityENS4_18SM100_TMA_2SM_LOADES1B_vS1C_EENS_8epilogue10collective18CollectiveEpilogueINS1F_23Sm100TmaWarpSpecializedILi3ELi2ELi16ELb1ELb0EEEJNS5_IJSG_SG_SH_EEENS5_IJNST_ISG_SC_EENST_INS5_IJNSA_ILi16EEESB_EEENS5_IJSC_SH_EEEEEEEEfSJ_fSJ_NS1F_6fusion15FusionCallbacksIS1J_NS1R_17LinearCombinationIffffLNS_15FloatRoundStyleE2EEES1K_S1Q_JEEENS4_5SM1004TMEM4LOAD26SM100_TMEM_LOAD_32dp32b16xENS4_13SM90_TMA_LOADENS12_INS13_ILi2ELi4ELi3EEES16_NST_INS5_IJS17_S1M_EEENS5_IJS1M_SC_EEEEEEENS4_39AutoVectorizingCopyWithAssumedAlignmentILi128EEENS4_14SM90_TMA_STOREES26_S28_S28_EEEvvEEEEvNT_6ParamsE) ;  /* 0xffffff6c021c7950 */ /* 0x000fea0003c3ffff */
.L_x_211:
[----:B------:R-:W-:-:S00]  /*9390*/  BRA `(.L_x_211) ;  /* 0xfffffffc00fc7947 */ /* 0x000fc0000383ffff */
[----:B------:R-:W-:-:S00]  /*93a0*/  NOP ;  /* 0x0000000000007918 */ /* 0x000fc00000000000 */
        /* <DEDUP_REMOVED lines=13> */
.L_x_212:


//--------------------- .nv.global.init           --------------------------
	.section	.nv.global.init,"aw",@progbits
.nv.global.init:
	.type		$str$27,@object
	.size		$str$27,($str$28 - $str$27)
$str$27:
        /*0000*/ 	.byte	0x28, 0x61, 0x64, 0x64, 0x72, 0x65, 0x73, 0x73, 0x20, 0x26, 0x20, 0x6d, 0x61, 0x73, 0x6b, 0x29
        /*0010*/ 	.byte	0x20, 0x3d, 0x3d, 0x20, 0x30, 0x00
	.type		$str$28,@object
	.size		$str$28,($str$26 - $str$28)
$str$28:
        /*0016*/ 	.byte	0x2f, 0x74, 0x6d, 0x70, 0x2f, 0x63, 0x75, 0x74, 0x6c, 0x61, 0x73, 0x73, 0x5f, 0x73, 0x77, 0x65
        /*0026*/ 	.byte	0x65, 0x70, 0x5f, 0x73, 0x72, 0x63, 0x2f, 0x69, 0x6e, 0x63, 0x6c, 0x75, 0x64, 0x65, 0x2f, 0x63
        /*0036*/ 	.byte	0x75, 0x74, 0x65, 0x2f, 0x70, 0x6f, 0x69, 0x6e, 0x74, 0x65, 0x72, 0x5f, 0x66, 0x6c, 0x61, 0x67
        /*0046*/ 	.byte	0x67, 0x65, 0x64, 0x2e, 0x68, 0x70, 0x70, 0x00
	.type		$str$26,@object
	.size		$str$26,($str$25 - $str$26)
$str$26:
        /*004e*/ 	.byte	0x2f, 0x74, 0x6d, 0x70, 0x2f, 0x63, 0x75, 0x74, 0x6c, 0x61, 0x73, 0x73, 0x5f, 0x73, 0x77, 0x65
        /*005e*/ 	.byte	0x65, 0x70, 0x5f, 0x73, 0x72, 0x63, 0x2f, 0x69, 0x6e, 0x63, 0x6c, 0x75, 0x64, 0x65, 0x2f, 0x63
        /*006e*/ 	.byte	0x75, 0x74, 0x65, 0x2f, 0x61, 0x74, 0x6f, 0x6d, 0x2f, 0x63, 0x6f, 0x70, 0x79, 0x5f, 0x74, 0x72
        /*007e*/ 	.byte	0x61, 0x69, 0x74, 0x73, 0x5f, 0x73, 0x6d, 0x31, 0x30, 0x30, 0x2e, 0x68, 0x70, 0x70, 0x00
	.type		$str$25,@object
	.size		$str$25,(__unnamed_1 - $str$25)
$str$25:
        /*008d*/ 	.byte	0x28, 0x28, 0x75, 0x69, 0x6e, 0x74, 0x33, 0x32, 0x5f, 0x74, 0x28, 0x74, 0x68, 0x72, 0x65, 0x61
        /*009d*/ 	.byte	0x64, 0x49, 0x64, 0x78, 0x2e, 0x78, 0x29, 0x20, 0x2f, 0x20, 0x33, 0x32, 0x29, 0x20, 0x25, 0x20
        /*00ad*/ 	.byte	0x34, 0x29, 0x20, 0x3d, 0x3d, 0x20, 0x28, 0x28, 0x28, 0x74, 0x6d, 0x65, 0x6d, 0x5f, 0x61, 0x64
        /*00bd*/ 	.byte	0x64, 0x72, 0x20, 0x3e, 0x3e, 0x20, 0x31, 0x36, 0x29, 0x20, 0x2f, 0x20, 0x33, 0x32, 0x29, 0x20
        /*00cd*/ 	.byte	0x25, 0x20, 0x34, 0x29, 0x00
	.type		__unnamed_1,@object
	.size		__unnamed_1,(__unnamed_2 - __unnamed_1)
__unnamed_1:
        /*00d2*/ 	.byte	0x61, 0x75, 0x74, 0x6f, 0x20, 0x63, 0x75, 0x74, 0x65, 0x3a, 0x3a, 0x61, 0x73, 0x5f, 0x70, 0x6f
        /* <DEDUP_REMOVED lines=23> */
        /*0252*/ 	.byte	0x3a, 0x3a, 0x43, 0x3c, 0x32, 0x30, 0x34, 0x38, 0x3e, 0x3e, 0x3e, 0x3e, 0x5d, 0x00
	.type		__unnamed_2,@object
	.size		__unnamed_2,(.L_2 - __unnamed_2)
__unnamed_2:
        /* <DEDUP_REMOVED lines=42> */
        /*0500*/ 	.byte	0x3e, 0x5d, 0x00
.L_2:


//--------------------- .nv.shared._ZN7cutlass13device_kernelINS_4gemm6kernel13GemmUniversalIN4cute5tupleIJiiiiEEENS1_10collective13CollectiveMmaINS1_35MainloopSm100TmaUmmaWarpSpecializedILi16ELi2ELi4ENS5_IJNS4_1CILi2EEESB_NSA_ILi1EEEEEEEENS5_IJNSA_ILi128EEENSA_ILi64EEENSA_ILi32EEEEEEfNS5_IJlSC_lEEEfSJ_NS4_8TiledMMAINS4_8MMA_AtomIJNS4_23SM100_MMA_TF32_2x1SM_SSINS_10tfloat32_tESN_fLi128ELi64ELNS4_4UMMA5MajorE0ELSP_0ELNSO_7ScaleInE0ELSQ_0EEEEEENS4_6LayoutINS5_IJSC_SC_SC_EEENS5_IJNSA_ILi0EEESV_SV_EEEEENS5_IJNS4_10UnderscoreESY_SY_EEEEENS4_28SM100_TMA_2SM_LOAD_MULTICASTENS4_14ComposedLayoutINS4_7SwizzleILi3ELi4ELi3EEENS4_18smem_ptr_flag_bitsILi32EEENST_INS5_IJNSA_ILi8EEESH_EEENS5_IJSH_SC_EEEEEEEvNS4_8identityENS4_18SM100_TMA_2SM_LOADES1B_vS1C_EENS_8epilogue10collective18CollectiveEpilogueINS1F_23Sm100TmaWarpSpecializedILi3ELi2ELi16ELb1ELb0EEEJNS5_IJSG_SG_SH_EEENS5_IJNST_ISG_SC_EENST_INS5_IJNSA_ILi16EEESB_EEENS5_IJSC_SH_EEEEEEEEfSJ_fSJ_NS1F_6fusion15FusionCallbacksIS1J_NS1R_17LinearCombinationIffffLNS_15FloatRoundStyleE2EEES1K_S1Q_JEEENS4_5SM1004TMEM4LOAD26SM100_TMEM_LOAD_32dp32b16xENS4_13SM90_TMA_LOADENS12_INS13_ILi2ELi4ELi3EEES16_NST_INS5_IJS17_S1M_EEENS5_IJS1M_SC_EEEEEEENS4_39AutoVectorizingCopyWithAssumedAlignmentILi128EEENS4_14SM90_TMA_STOREES26_S28_S28_EEEvvEEEEvNT_6ParamsE --------------------------
	.section	.nv.shared._ZN7cutlass13device_kernelINS_4gemm6kernel13GemmUniversalIN4cute5tupleIJiiiiEEENS1_10collective13CollectiveMmaINS1_35MainloopSm100TmaUmmaWarpSpecializedILi16ELi2ELi4ENS5_IJNS4_1CILi2EEESB_NSA_ILi1EEEEEEEENS5_IJNSA_ILi128EEENSA_ILi64EEENSA_ILi32EEEEEEfNS5_IJlSC_lEEEfSJ_NS4_8TiledMMAINS4_8MMA_AtomIJNS4_23SM100_MMA_TF32_2x1SM_SSINS_10tfloat32_tESN_fLi128ELi64ELNS4_4UMMA5MajorE0ELSP_0ELNSO_7ScaleInE0ELSQ_0EEEEEENS4_6LayoutINS5_IJSC_SC_SC_EEENS5_IJNSA_ILi0EEESV_SV_EEEEENS5_IJNS4_10UnderscoreESY_SY_EEEEENS4_28SM100_TMA_2SM_LOAD_MULTICASTENS4_14ComposedLayoutINS4_7SwizzleILi3ELi4ELi3EEENS4_18smem_ptr_flag_bitsILi32EEENST_INS5_IJNSA_ILi8EEESH_EEENS5_IJSH_SC_EEEEEEEvNS4_8identityENS4_18SM100_TMA_2SM_LOADES1B_vS1C_EENS_8epilogue10collective18CollectiveEpilogueINS1F_23Sm100TmaWarpSpecializedILi3ELi2ELi16ELb1ELb0EEEJNS5_IJSG_SG_SH_EEENS5_IJNST_ISG_SC_EENST_INS5_IJNSA_ILi16EEESB_EEENS5_IJSC_SH_EEEEEEEEfSJ_fSJ_NS1F_6fusion15FusionCallbacksIS1J_NS1R_17LinearCombinationIffffLNS_15FloatRoundStyleE2EEES1K_S1Q_JEEENS4_5SM1004TMEM4LOAD26SM100_TMEM_LOAD_32dp32b16xENS4_13SM90_TMA_LOADENS12_INS13_ILi2ELi4ELi3EEES16_NST_INS5_IJS17_S1M_EEENS5_IJS1M_SC_EEEEEEENS4_39AutoVectorizingCopyWithAssumedAlignmentILi128EEENS4_14SM90_TMA_STOREES26_S28_S28_EEEvvEEEEvNT_6ParamsE,"aw",@nobits
	.sectionflags	@""
	.align	16
	.zero		1024


//--------------------- .nv.shared.reserved.0     --------------------------
	.section	.nv.shared.reserved.0,"aw",@nobits
	.weak		__nv_reservedSMEM_offset_0_alias
	.size		__nv_reservedSMEM_offset_0_alias, 0, 64
	.other		__nv_reservedSMEM_offset_0_alias,@"STO_CUDA_RESERVED_SHARED STV_DEFAULT"
__nv_reservedSMEM_offset_0_alias:
	.zero		0
.nv.shared.reserved.0:
	.zero		64
	.weak		__nv_reservedSMEM_tcgen05_partition
	.type		__nv_reservedSMEM_tcgen05_partition,@object
	.size		__nv_reservedSMEM_tcgen05_partition,(.L_0 - __nv_reservedSMEM_tcgen05_partition)
__nv_reservedSMEM_tcgen05_partition:
	.zero		32
.L_0:


//--------------------- .nv.global                --------------------------
	.section	.nv.global,"aw",@nobits
.nv.global:
	.type		_ZN40_INTERNAL_cc851f59_4_k_cu_1df4d469_226014cute1_E,@object
	.size		_ZN40_INTERNAL_cc851f59_4_k_cu_1df4d469_226014cute1_E,(_ZN40_INTERNAL_cc851f59_4_k_cu_1df4d469_226014cuda3std3__45__cpo6cbeginE - _ZN40_INTERNAL_cc851f59_4_k_cu_1df4d469_226014cute1_E)
_ZN40_INTERNAL_cc851f59_4_k_cu_1df4d469_226014cute1_E:
	.zero		1
	.type		_ZN40_INTERNAL_cc851f59_4_k_cu_1df4d469_226014cuda3std3__45__cpo6cbeginE,@object
	.size		_ZN40_INTERNAL_cc851f59_4_k_cu_1df4d469_226014cuda3std3__45__cpo6cbeginE,(_ZN40_INTERNAL_cc851f59_4_k_cu_1df4d469_226014cuda3std3__48in_placeE - _ZN40_INTERNAL_cc851f59_4_k_cu_1df4d469_226014cuda3std3__45__cpo6cbeginE)
_ZN40_INTERNAL_cc851f59_4_k_cu_1df4d469_226014cuda3std3__45__cpo6cbeginE:
	.zero		1
	.type		_ZN40_INTERNAL_cc851f59_4_k_cu_1df4d469_226014cuda3std3__48in_placeE,@object
	.size		_ZN40_INTERNAL_cc851f59_4_k_cu_1df4d469_226014cuda3std3__48in_placeE,(_ZN40_INTERNAL_cc851f59_4_k_cu_1df4d469_226014cuda3std6ranges3__45__cpo9iter_moveE - _ZN40_INTERNAL_cc851f59_4_k_cu_1df4d469_226014cuda3std3__48in_placeE)
_ZN40_INTERNAL_cc851f59_4_k_cu_1df4d469_226014cuda3std3__48in_placeE:
	.zero		1
	.type		_ZN40_INTERNAL_cc851f59_4_k_cu_1df4d469_226014cuda3std6ranges3__45__cpo9iter_moveE,@object
	.size		_ZN40_INTERNAL_cc851f59_4_k_cu_1df4d469_226014cuda3std6ranges3__45__cpo9iter_moveE,(_ZN40_INTERNAL_cc851f59_4_k_cu_1df4d469_226014cuda3std3__45__cpo5beginE - _ZN40_INTERNAL_cc851f59_4_k_cu_1df4d469_226014cuda3std6ranges3__45__cpo9iter_moveE)
_ZN40_INTERNAL_cc851f59_4_k_cu_1df4d469_226014cuda3std6ranges3__45__cpo9iter_moveE:
	.zero		1
	.type		_ZN40_INTERNAL_cc851f59_4_k_cu_1df4d469_226014cuda3std3__45__cpo5beginE,@object
	.size		_ZN40_INTERNAL_cc851f59_4_k_cu_1df4d469_226014cuda3std3__45__cpo5beginE,(_ZN40_INTERNAL_cc851f59_4_k_cu_1df4d469_226014cuda3std3__442_GLOBAL__N__cc851f59_4_k_cu_1df4d469_226016ignoreE - _ZN40_INTERNAL_cc851f59_4_k_cu_1df4d469_226014cuda3std3__45__cpo5beginE)
_ZN40_INTERNAL_cc851f59_4_k_cu_1df4d469_226014cuda3std3__45__cpo5beginE:
	.zero		1
	.type		_ZN40_INTERNAL_cc851f59_4_k_cu_1df4d469_226014cuda3std3__442_GLOBAL__N__cc851f59_4_k_cu_1df4d469_226016ignoreE,@object
	.size		_ZN40_INTERNAL_cc851f59_4_k_cu_1df4d469_226014cuda3std3__442_GLOBAL__N__cc851f59_4_k_cu_1df4d469_226016ignoreE,(_ZN40_INTERNAL_cc851f59_4_k_cu_1df4d469_226014cute7productE - _ZN40_INTERNAL_cc851f59_4_k_cu_1df4d469_226014cuda3std3__442_GLOBAL__N__cc851f59_4_k_cu_1df4d469_226016ignoreE)
_ZN40_INTERNAL_cc851f59_4_k_cu_1df4d469_226014cuda3std3__442_GLOBAL__N__cc851f59_4_k_cu_1df4d469_226016ignoreE:
	.zero		1
	.type		_ZN40_INTERNAL_cc851f59_4_k_cu_1df4d469_226014cute7productE,@object
	.size		_ZN40_INTERNAL_cc851f59_4_k_cu_1df4d469_226014cute7productE,(_ZN40_INTERNAL_cc851f59_4_k_cu_1df4d469_226014cuda3std3__45__cpo3endE - _ZN40_INTERNAL_cc851f59_4_k_cu_1df4d469_226014cute7productE)
_ZN40_INTERNAL_cc851f59_4_k_cu_1df4d469_226014cute7productE:
	.zero		1
	.type		_ZN40_INTERNAL_cc851f59_4_k_cu_1df4d469_226014cuda3std3__45__cpo3endE,@object
	.size		_ZN40_INTERNAL_cc851f59_4_k_cu_1df4d469_226014cuda3std3__45__cpo3endE,(_ZN40_INTERNAL_cc851f59_4_k_cu_1df4d469_226014cuda3std3__419piecewise_constructE - _ZN40_INTERNAL_cc851f59_4_k_cu_1df4d469_226014cuda3std3__45__cpo3endE)
_ZN40_INTERNAL_cc851f59_4_k_cu_1df4d469_226014cuda3std3__45__cpo3endE:
	.zero		1
	.type		_ZN40_INTERNAL_cc851f59_4_k_cu_1df4d469_226014cuda3std3__419piecewise_constructE,@object
	.size		_ZN40_INTERNAL_cc851f59_4_k_cu_1df4d469_226014cuda3std3__419piecewise_constructE,(_ZN40_INTERNAL_cc851f59_4_k_cu_1df4d469_226014cuda3std3__45__cpo4cendE - _ZN40_INTERNAL_cc851f59_4_k_cu_1df4d469_226014cuda3std3__419piecewise_constructE)
_ZN40_INTERNAL_cc851f59_4_k_cu_1df4d469_226014cuda3std3__419piecewise_constructE:
	.zero		1
	.type		_ZN40_INTERNAL_cc851f59_4_k_cu_1df4d469_226014cuda3std3__45__cpo4cendE,@object
	.size		_ZN40_INTERNAL_cc851f59_4_k_cu_1df4d469_226014cuda3std3__45__cpo4cendE,(_ZN40_INTERNAL_cc851f59_4_k_cu_1df4d469_226014cuda3std6ranges3__45__cpo4swapE - _ZN40_INTERNAL_cc851f59_4_k_cu_1df4d469_226014cuda3std3__45__cpo4cendE)
_ZN40_INTERNAL_cc851f59_4_k_cu_1df4d469_226014cuda3std3__45__cpo4cendE:
	.zero		1
	.type		_ZN40_INTERNAL_cc851f59_4_k_cu_1df4d469_226014cuda3std6ranges3__45__cpo4swapE,@object
	.size		_ZN40_INTERNAL_cc851f59_4_k_cu_1df4d469_226014cuda3std6ranges3__45__cpo4swapE,(.L_10 - _ZN40_INTERNAL_cc851f59_4_k_cu_1df4d469_226014cuda3std6ranges3__45__cpo4swapE)
_ZN40_INTERNAL_cc851f59_4_k_cu_1df4d469_226014cuda3std6ranges3__45__cpo4swapE:
	.zero		1
.L_10:


//--------------------- .nv.constant0._ZN7cutlass13device_kernelINS_4gemm6kernel13GemmUniversalIN4cute5tupleIJiiiiEEENS1_10collective13CollectiveMmaINS1_35MainloopSm100TmaUmmaWarpSpecializedILi16ELi2ELi4ENS5_IJNS4_1CILi2EEESB_NSA_ILi1EEEEEEEENS5_IJNSA_ILi128EEENSA_ILi64EEENSA_ILi32EEEEEEfNS5_IJlSC_lEEEfSJ_NS4_8TiledMMAINS4_8MMA_AtomIJNS4_23SM100_MMA_TF32_2x1SM_SSINS_10tfloat32_tESN_fLi128ELi64ELNS4_4UMMA5MajorE0ELSP_0ELNSO_7ScaleInE0ELSQ_0EEEEEENS4_6LayoutINS5_IJSC_SC_SC_EEENS5_IJNSA_ILi0EEESV_SV_EEEEENS5_IJNS4_10UnderscoreESY_SY_EEEEENS4_28SM100_TMA_2SM_LOAD_MULTICASTENS4_14ComposedLayoutINS4_7SwizzleILi3ELi4ELi3EEENS4_18smem_ptr_flag_bitsILi32EEENST_INS5_IJNSA_ILi8EEESH_EEENS5_IJSH_SC_EEEEEEEvNS4_8identityENS4_18SM100_TMA_2SM_LOADES1B_vS1C_EENS_8epilogue10collective18CollectiveEpilogueINS1F_23Sm100TmaWarpSpecializedILi3ELi2ELi16ELb1ELb0EEEJNS5_IJSG_SG_SH_EEENS5_IJNST_ISG_SC_EENST_INS5_IJNSA_ILi16EEESB_EEENS5_IJSC_SH_EEEEEEEEfSJ_fSJ_NS1F_6fusion15FusionCallbacksIS1J_NS1R_17LinearCombinationIffffLNS_15FloatRoundStyleE2EEES1K_S1Q_JEEENS4_5SM1004TMEM4LOAD26SM100_TMEM_LOAD_32dp32b16xENS4_13SM90_TMA_LOADENS12_INS13_ILi2ELi4ELi3EEES16_NST_INS5_IJS17_S1M_EEENS5_IJS1M_SC_EEEEEEENS4_39AutoVectorizingCopyWithAssumedAlignmentILi128EEENS4_14SM90_TMA_STOREES26_S28_S28_EEEvvEEEEvNT_6ParamsE --------------------------
	.section	.nv.constant0._ZN7cutlass13device_kernelINS_4gemm6kernel13GemmUniversalIN4cute5tupleIJiiiiEEENS1_10collective13CollectiveMmaINS1_35MainloopSm100TmaUmmaWarpSpecializedILi16ELi2ELi4ENS5_IJNS4_1CILi2EEESB_NSA_ILi1EEEEEEEENS5_IJNSA_ILi128EEENSA_ILi64EEENSA_ILi32EEEEEEfNS5_IJlSC_lEEEfSJ_NS4_8TiledMMAINS4_8MMA_AtomIJNS4_23SM100_MMA_TF32_2x1SM_SSINS_10tfloat32_tESN_fLi128ELi64ELNS4_4UMMA5MajorE0ELSP_0ELNSO_7ScaleInE0ELSQ_0EEEEEENS4_6LayoutINS5_IJSC_SC_SC_EEENS5_IJNSA_ILi0EEESV_SV_EEEEENS5_IJNS4_10UnderscoreESY_SY_EEEEENS4_28SM100_TMA_2SM_LOAD_MULTICASTENS4_14ComposedLayoutINS4_7SwizzleILi3ELi4ELi3EEENS4_18smem_ptr_flag_bitsILi32EEENST_INS5_IJNSA_ILi8EEESH_EEENS5_IJSH_SC_EEEEEEEvNS4_8identityENS4_18SM100_TMA_2SM_LOADES1B_vS1C_EENS_8epilogue10collective18CollectiveEpilogueINS1F_23Sm100TmaWarpSpecializedILi3ELi2ELi16ELb1ELb0EEEJNS5_IJSG_SG_SH_EEENS5_IJNST_ISG_SC_EENST_INS5_IJNSA_ILi16EEESB_EEENS5_IJSC_SH_EEEEEEEEfSJ_fSJ_NS1F_6fusion15FusionCallbacksIS1J_NS1R_17LinearCombinationIffffLNS_15FloatRoundStyleE2EEES1K_S1Q_JEEENS4_5SM1004TMEM4LOAD26SM100_TMEM_LOAD_32dp32b16xENS4_13SM90_TMA_LOADENS12_INS13_ILi2ELi4ELi3EEES16_NST_INS5_IJS17_S1M_EEENS5_IJS1M_SC_EEEEEEENS4_39AutoVectorizingCopyWithAssumedAlignmentILi128EEENS4_14SM90_TMA_STOREES26_S28_S28_EEEvvEEEEvNT_6ParamsE,"a",@progbits
	.sectionflags	@""
	.align	4
.nv.constant0._ZN7cutlass13device_kernelINS_4gemm6kernel13GemmUniversalIN4cute5tupleIJiiiiEEENS1_10collective13CollectiveMmaINS1_35MainloopSm100TmaUmmaWarpSpecializedILi16ELi2ELi4ENS5_IJNS4_1CILi2EEESB_NSA_ILi1EEEEEEEENS5_IJNSA_ILi128EEENSA_ILi64EEENSA_ILi32EEEEEEfNS5_IJlSC_lEEEfSJ_NS4_8TiledMMAINS4_8MMA_AtomIJNS4_23SM100_MMA_TF32_2x1SM_SSINS_10tfloat32_tESN_fLi128ELi64ELNS4_4UMMA5MajorE0ELSP_0ELNSO_7ScaleInE0ELSQ_0EEEEEENS4_6LayoutINS5_IJSC_SC_SC_EEENS5_IJNSA_ILi0EEESV_SV_EEEEENS5_IJNS4_10UnderscoreESY_SY_EEEEENS4_28SM100_TMA_2SM_LOAD_MULTICASTENS4_14ComposedLayoutINS4_7SwizzleILi3ELi4ELi3EEENS4_18smem_ptr_flag_bitsILi32EEENST_INS5_IJNSA_ILi8EEESH_EEENS5_IJSH_SC_EEEEEEEvNS4_8identityENS4_18SM100_TMA_2SM_LOADES1B_vS1C_EENS_8epilogue10collective18CollectiveEpilogueINS1F_23Sm100TmaWarpSpecializedILi3ELi2ELi16ELb1ELb0EEEJNS5_IJSG_SG_SH_EEENS5_IJNST_ISG_SC_EENST_INS5_IJNSA_ILi16EEESB_EEENS5_IJSC_SH_EEEEEEEEfSJ_fSJ_NS1F_6fusion15FusionCallbacksIS1J_NS1R_17LinearCombinationIffffLNS_15FloatRoundStyleE2EEES1K_S1Q_JEEENS4_5SM1004TMEM4LOAD26SM100_TMEM_LOAD_32dp32b16xENS4_13SM90_TMA_LOADENS12_INS13_ILi2ELi4ELi3EEES16_NST_INS5_IJS17_S1M_EEENS5_IJS1M_SC_EEEEEEENS4_39AutoVectorizingCopyWithAssumedAlignmentILi128EEENS4_14SM90_TMA_STOREES26_S28_S28_EEEvvEEEEvNT_6ParamsE:
	.zero		2944


//--------------------- SYMBOLS --------------------------

	.type		.nv.reservedSmem.offset0,@object
	.size		.nv.reservedSmem.offset0,0x4
	.type		.nv.reservedSmem.cap,@object
	.size		.nv.reservedSmem.cap,0x4
	.type		__assertfail,@function
